	.target	sm_100a

	.elftype	@"ET_EXEC"


//--------------------- .note.nv.tkinfo           --------------------------
	.section	.note.nv.tkinfo,"",@"SHT_NOTE"
	.sectionflags	@"SHF_NOTE_NV_TKINFO"
	.tkinfo
        /*0018*/ 	.word	0x00000002
        /*0030*/ 	.string	""
        /*0030*/ 	.string	"ptxas"
        /*0030*/ 	.string	"Cuda compilation tools, release 13.0, V13.0.88"
        /*0030*/ 	.string	"Build cuda_13.0.r13.0/compiler.36424714_0"
        /*0030*/ 	.string	"-arch sm_100a -m 64 "



//--------------------- .note.nv.cuinfo           --------------------------
	.section	.note.nv.cuinfo,"",@"SHT_NOTE"
	.sectionflags	@"SHF_NOTE_NV_CUINFO"
        /*0018*/ 	.short	0x0002
        /*001a*/ 	.short	0x0064
        /*001c*/ 	.short	0x0082
	.zero		2


//--------------------- .nv.info                  --------------------------
	.section	.nv.info,"",@"SHT_CUDA_INFO"
	.align	4


	//----- nvinfo : EIATTR_REGCOUNT
	.align		4
        /*0000*/ 	.byte	0x04, 0x2f
        /*0002*/ 	.short	(.L_19 - .L_18)
	.align		4
.L_18:
        /*0004*/ 	.word	index@(_ZN7cutlass13device_kernelINS_4gemm6kernel13GemmUniversalIN4cute5tupleIJiiiiEEENS1_10collective13CollectiveMmaINS1_46MainloopSm100TmaUmmaWarpSpecializedBlockScaledILi16ELi2ELi2ENS5_IJNS4_1CILi2EEESB_NSA_ILi1EEEEEEEENS5_IJNSA_ILi256EEENSA_ILi64EEENSA_ILi128EEEEEENS5_IJNS_12float_e2m1_tENS_13float_ue4m3_tEEEENS5_IJNS5_IJlSC_lEEENS4_6LayoutINS5_IJNS5_IJNS5_IJNSA_ILi32EEENSA_ILi4EEEEEEiEEENS5_IJNS5_IJNSA_ILi16EEESP_EEEiEEENS5_IJSC_iEEEEEENS5_IJSU_NS5_IJNS5_IJNSA_ILi0EEESC_EEENSA_ILi512EEEEEENS5_IJSX_iEEEEEEEEEEESL_S14_NS4_8TiledMMAINS4_8MMA_AtomIJNS4_23SM100_MMA_MXF4_2x1SM_SSISJ_SJ_fSK_Li256ELi64ELi16ELNS4_4UMMA5MajorE0ELS19_0ELNS18_7ScaleInE0ELS1A_0EEEEEENSN_INS5_IJSC_SC_SC_EEENS5_IJSX_SX_SX_EEEEENS5_IJNS4_10UnderscoreES1G_S1G_EEEEENS5_IJNS4_28SM100_TMA_2SM_LOAD_MULTICASTES1J_EEENS5_IJNS4_14ComposedLayoutINS4_7SwizzleILi2ELi4ELi3EEENS4_18smem_ptr_flag_bitsILi4EEENSN_INS5_IJNSA_ILi8EEESH_EEENS5_IJSH_SC_EEEEEEENSN_INS5_IJNS5_IJNS5_IJSQ_SC_EEEST_EEESC_NS5_IJSC_SB_EEEEEENS5_IJNS5_IJNS5_IJST_SZ_EEESY_EEESX_NS5_IJSP_SZ_EEEEEEEEEEEvNS4_8identityENS5_IJNS4_18SM100_TMA_2SM_LOADES1J_EEES24_vS25_EENS_8epilogue10collective18CollectiveEpilogueINS29_23Sm100TmaWarpSpecializedILi3ELi2ELi32ELb1ELb0EEEJNS5_IJSH_SG_SH_EEENS5_IJNSN_ISH_SC_EENSN_ISO_SC_EEEEENS_10bfloat16_tESM_S2I_SM_NS29_6fusion15FusionCallbacksIS2D_NS2J_17LinearCombinationIS2I_fS2I_fLNS_15FloatRoundStyleE2EEES2E_S2H_JEEENS4_5SM1004TMEM4LOAD26SM100_TMEM_LOAD_32dp32b32xENS4_13SM90_TMA_LOADENS1L_IS1N_NS1O_ILi16EEENSN_INS5_IJS1Q_SO_EEENS5_IJSO_SC_EEEEEEENS4_39AutoVectorizingCopyWithAssumedAlignmentILi128EEENS4_14SM90_TMA_STOREES2Y_S30_S30_EEEvvEEEEvNT_6ParamsE)
        /*0008*/ 	.word	0x0000007a


	//----- nvinfo : EIATTR_FRAME_SIZE
	.align		4
.L_19:
        /*000c*/ 	.byte	0x04, 0x11
        /*000e*/ 	.short	(.L_21 - .L_20)
	.align		4
.L_20:
        /*0010*/ 	.word	index@($__internal_2_$__cuda_sm10x_tcgen05_guardrail_trap_unallocated_columns_being_dealloced)
        /*0014*/ 	.word	0x00000000


	//----- nvinfo : EIATTR_FRAME_SIZE
	.align		4
.L_21:
        /*0018*/ 	.byte	0x04, 0x11
        /*001a*/ 	.short	(.L_23 - .L_22)
	.align		4
.L_22:
        /*001c*/ 	.word	index@($__internal_1_$__cuda_sm10x_tcgen05_guardrail_trap_phase_invalid_during_alloc)
        /*0020*/ 	.word	0x00000000


	//----- nvinfo : EIATTR_FRAME_SIZE
	.align		4
.L_23:
        /*0024*/ 	.byte	0x04, 0x11
        /*0026*/ 	.short	(.L_25 - .L_24)
	.align		4
.L_24:
        /*0028*/ 	.word	index@($__internal_0_$__cuda_sm10x_tcgen05_guardrail_trap_col_being_dealloced_not_returned_by_alloc)
        /*002c*/ 	.word	0x00000000


	//----- nvinfo : EIATTR_FRAME_SIZE
	.align		4
.L_25:
        /*0030*/ 	.byte	0x04, 0x11
        /*0032*/ 	.short	(.L_27 - .L_26)
	.align		4
.L_26:
        /*0034*/ 	.word	index@(_ZN7cutlass13device_kernelINS_4gemm6kernel13GemmUniversalIN4cute5tupleIJiiiiEEENS1_10collective13CollectiveMmaINS1_46MainloopSm100TmaUmmaWarpSpecializedBlockScaledILi16ELi2ELi2ENS5_IJNS4_1CILi2EEESB_NSA_ILi1EEEEEEEENS5_IJNSA_ILi256EEENSA_ILi64EEENSA_ILi128EEEEEENS5_IJNS_12float_e2m1_tENS_13float_ue4m3_tEEEENS5_IJNS5_IJlSC_lEEENS4_6LayoutINS5_IJNS5_IJNS5_IJNSA_ILi32EEENSA_ILi4EEEEEEiEEENS5_IJNS5_IJNSA_ILi16EEESP_EEEiEEENS5_IJSC_iEEEEEENS5_IJSU_NS5_IJNS5_IJNSA_ILi0EEESC_EEENSA_ILi512EEEEEENS5_IJSX_iEEEEEEEEEEESL_S14_NS4_8TiledMMAINS4_8MMA_AtomIJNS4_23SM100_MMA_MXF4_2x1SM_SSISJ_SJ_fSK_Li256ELi64ELi16ELNS4_4UMMA5MajorE0ELS19_0ELNS18_7ScaleInE0ELS1A_0EEEEEENSN_INS5_IJSC_SC_SC_EEENS5_IJSX_SX_SX_EEEEENS5_IJNS4_10UnderscoreES1G_S1G_EEEEENS5_IJNS4_28SM100_TMA_2SM_LOAD_MULTICASTES1J_EEENS5_IJNS4_14ComposedLayoutINS4_7SwizzleILi2ELi4ELi3EEENS4_18smem_ptr_flag_bitsILi4EEENSN_INS5_IJNSA_ILi8EEESH_EEENS5_IJSH_SC_EEEEEEENSN_INS5_IJNS5_IJNS5_IJSQ_SC_EEEST_EEESC_NS5_IJSC_SB_EEEEEENS5_IJNS5_IJNS5_IJST_SZ_EEESY_EEESX_NS5_IJSP_SZ_EEEEEEEEEEEvNS4_8identityENS5_IJNS4_18SM100_TMA_2SM_LOADES1J_EEES24_vS25_EENS_8epilogue10collective18CollectiveEpilogueINS29_23Sm100TmaWarpSpecializedILi3ELi2ELi32ELb1ELb0EEEJNS5_IJSH_SG_SH_EEENS5_IJNSN_ISH_SC_EENSN_ISO_SC_EEEEENS_10bfloat16_tESM_S2I_SM_NS29_6fusion15FusionCallbacksIS2D_NS2J_17LinearCombinationIS2I_fS2I_fLNS_15FloatRoundStyleE2EEES2E_S2H_JEEENS4_5SM1004TMEM4LOAD26SM100_TMEM_LOAD_32dp32b32xENS4_13SM90_TMA_LOADENS1L_IS1N_NS1O_ILi16EEENSN_INS5_IJS1Q_SO_EEENS5_IJSO_SC_EEEEEEENS4_39AutoVectorizingCopyWithAssumedAlignmentILi128EEENS4_14SM90_TMA_STOREES2Y_S30_S30_EEEvvEEEEvNT_6ParamsE)
        /*0038*/ 	.word	0x00000000


	//----- nvinfo : EIATTR_MIN_STACK_SIZE
	.align		4
.L_27:
        /*003c*/ 	.byte	0x04, 0x12
        /*003e*/ 	.short	(.L_29 - .L_28)
	.align		4
.L_28:
        /*0040*/ 	.word	index@(_ZN7cutlass13device_kernelINS_4gemm6kernel13GemmUniversalIN4cute5tupleIJiiiiEEENS1_10collective13CollectiveMmaINS1_46MainloopSm100TmaUmmaWarpSpecializedBlockScaledILi16ELi2ELi2ENS5_IJNS4_1CILi2EEESB_NSA_ILi1EEEEEEEENS5_IJNSA_ILi256EEENSA_ILi64EEENSA_ILi128EEEEEENS5_IJNS_12float_e2m1_tENS_13float_ue4m3_tEEEENS5_IJNS5_IJlSC_lEEENS4_6LayoutINS5_IJNS5_IJNS5_IJNSA_ILi32EEENSA_ILi4EEEEEEiEEENS5_IJNS5_IJNSA_ILi16EEESP_EEEiEEENS5_IJSC_iEEEEEENS5_IJSU_NS5_IJNS5_IJNSA_ILi0EEESC_EEENSA_ILi512EEEEEENS5_IJSX_iEEEEEEEEEEESL_S14_NS4_8TiledMMAINS4_8MMA_AtomIJNS4_23SM100_MMA_MXF4_2x1SM_SSISJ_SJ_fSK_Li256ELi64ELi16ELNS4_4UMMA5MajorE0ELS19_0ELNS18_7ScaleInE0ELS1A_0EEEEEENSN_INS5_IJSC_SC_SC_EEENS5_IJSX_SX_SX_EEEEENS5_IJNS4_10UnderscoreES1G_S1G_EEEEENS5_IJNS4_28SM100_TMA_2SM_LOAD_MULTICASTES1J_EEENS5_IJNS4_14ComposedLayoutINS4_7SwizzleILi2ELi4ELi3EEENS4_18smem_ptr_flag_bitsILi4EEENSN_INS5_IJNSA_ILi8EEESH_EEENS5_IJSH_SC_EEEEEEENSN_INS5_IJNS5_IJNS5_IJSQ_SC_EEEST_EEESC_NS5_IJSC_SB_EEEEEENS5_IJNS5_IJNS5_IJST_SZ_EEESY_EEESX_NS5_IJSP_SZ_EEEEEEEEEEEvNS4_8identityENS5_IJNS4_18SM100_TMA_2SM_LOADES1J_EEES24_vS25_EENS_8epilogue10collective18CollectiveEpilogueINS29_23Sm100TmaWarpSpecializedILi3ELi2ELi32ELb1ELb0EEEJNS5_IJSH_SG_SH_EEENS5_IJNSN_ISH_SC_EENSN_ISO_SC_EEEEENS_10bfloat16_tESM_S2I_SM_NS29_6fusion15FusionCallbacksIS2D_NS2J_17LinearCombinationIS2I_fS2I_fLNS_15FloatRoundStyleE2EEES2E_S2H_JEEENS4_5SM1004TMEM4LOAD26SM100_TMEM_LOAD_32dp32b32xENS4_13SM90_TMA_LOADENS1L_IS1N_NS1O_ILi16EEENSN_INS5_IJS1Q_SO_EEENS5_IJSO_SC_EEEEEEENS4_39AutoVectorizingCopyWithAssumedAlignmentILi128EEENS4_14SM90_TMA_STOREES2Y_S30_S30_EEEvvEEEEvNT_6ParamsE)
        /*0044*/ 	.word	0x00000000
.L_29:


//--------------------- .nv.compat                --------------------------
	.section	.nv.compat,"",@"SHT_CUDA_COMPAT_INFO"
	.align	4
        /*0000*/ 	.byte	0x02, 0x09, 0x01, 0x00, 0x02, 0x02, 0x02, 0x00, 0x02, 0x05, 0x05, 0x00, 0x03, 0x07, 0x01, 0x01
        /*0010*/ 	.byte	0x02, 0x03, 0x01, 0x00, 0x02, 0x06, 0x01, 0x00, 0x04, 0x0b, 0x08, 0x00, 0x09, 0x00, 0x00, 0x00
        /*0020*/ 	.byte	0x00, 0x00, 0x00, 0x00


//--------------------- .nv.info._ZN7cutlass13device_kernelINS_4gemm6kernel13GemmUniversalIN4cute5tupleIJiiiiEEENS1_10collective13CollectiveMmaINS1_46MainloopSm100TmaUmmaWarpSpecializedBlockScaledILi16ELi2ELi2ENS5_IJNS4_1CILi2EEESB_NSA_ILi1EEEEEEEENS5_IJNSA_ILi256EEENSA_ILi64EEENSA_ILi128EEEEEENS5_IJNS_12float_e2m1_tENS_13float_ue4m3_tEEEENS5_IJNS5_IJlSC_lEEENS4_6LayoutINS5_IJNS5_IJNS5_IJNSA_ILi32EEENSA_ILi4EEEEEEiEEENS5_IJNS5_IJNSA_ILi16EEESP_EEEiEEENS5_IJSC_iEEEEEENS5_IJSU_NS5_IJNS5_IJNSA_ILi0EEESC_EEENSA_ILi512EEEEEENS5_IJSX_iEEEEEEEEEEESL_S14_NS4_8TiledMMAINS4_8MMA_AtomIJNS4_23SM100_MMA_MXF4_2x1SM_SSISJ_SJ_fSK_Li256ELi64ELi16ELNS4_4UMMA5MajorE0ELS19_0ELNS18_7ScaleInE0ELS1A_0EEEEEENSN_INS5_IJSC_SC_SC_EEENS5_IJSX_SX_SX_EEEEENS5_IJNS4_10UnderscoreES1G_S1G_EEEEENS5_IJNS4_28SM100_TMA_2SM_LOAD_MULTICASTES1J_EEENS5_IJNS4_14ComposedLayoutINS4_7SwizzleILi2ELi4ELi3EEENS4_18smem_ptr_flag_bitsILi4EEENSN_INS5_IJNSA_ILi8EEESH_EEENS5_IJSH_SC_EEEEEEENSN_INS5_IJNS5_IJNS5_IJSQ_SC_EEEST_EEESC_NS5_IJSC_SB_EEEEEENS5_IJNS5_IJNS5_IJST_SZ_EEESY_EEESX_NS5_IJSP_SZ_EEEEEEEEEEEvNS4_8identityENS5_IJNS4_18SM100_TMA_2SM_LOADES1J_EEES24_vS25_EENS_8epilogue10collective18CollectiveEpilogueINS29_23Sm100TmaWarpSpecializedILi3ELi2ELi32ELb1ELb0EEEJNS5_IJSH_SG_SH_EEENS5_IJNSN_ISH_SC_EENSN_ISO_SC_EEEEENS_10bfloat16_tESM_S2I_SM_NS29_6fusion15FusionCallbacksIS2D_NS2J_17LinearCombinationIS2I_fS2I_fLNS_15FloatRoundStyleE2EEES2E_S2H_JEEENS4_5SM1004TMEM4LOAD26SM100_TMEM_LOAD_32dp32b32xENS4_13SM90_TMA_LOADENS1L_IS1N_NS1O_ILi16EEENSN_INS5_IJS1Q_SO_EEENS5_IJSO_SC_EEEEEEENS4_39AutoVectorizingCopyWithAssumedAlignmentILi128EEENS4_14SM90_TMA_STOREES2Y_S30_S30_EEEvvEEEEvNT_6ParamsE --------------------------
	.section	.nv.info._ZN7cutlass13device_kernelINS_4gemm6kernel13GemmUniversalIN4cute5tupleIJiiiiEEENS1_10collective13CollectiveMmaINS1_46MainloopSm100TmaUmmaWarpSpecializedBlockScaledILi16ELi2ELi2ENS5_IJNS4_1CILi2EEESB_NSA_ILi1EEEEEEEENS5_IJNSA_ILi256EEENSA_ILi64EEENSA_ILi128EEEEEENS5_IJNS_12float_e2m1_tENS_13float_ue4m3_tEEEENS5_IJNS5_IJlSC_lEEENS4_6LayoutINS5_IJNS5_IJNS5_IJNSA_ILi32EEENSA_ILi4EEEEEEiEEENS5_IJNS5_IJNSA_ILi16EEESP_EEEiEEENS5_IJSC_iEEEEEENS5_IJSU_NS5_IJNS5_IJNSA_ILi0EEESC_EEENSA_ILi512EEEEEENS5_IJSX_iEEEEEEEEEEESL_S14_NS4_8TiledMMAINS4_8MMA_AtomIJNS4_23SM100_MMA_MXF4_2x1SM_SSISJ_SJ_fSK_Li256ELi64ELi16ELNS4_4UMMA5MajorE0ELS19_0ELNS18_7ScaleInE0ELS1A_0EEEEEENSN_INS5_IJSC_SC_SC_EEENS5_IJSX_SX_SX_EEEEENS5_IJNS4_10UnderscoreES1G_S1G_EEEEENS5_IJNS4_28SM100_TMA_2SM_LOAD_MULTICASTES1J_EEENS5_IJNS4_14ComposedLayoutINS4_7SwizzleILi2ELi4ELi3EEENS4_18smem_ptr_flag_bitsILi4EEENSN_INS5_IJNSA_ILi8EEESH_EEENS5_IJSH_SC_EEEEEEENSN_INS5_IJNS5_IJNS5_IJSQ_SC_EEEST_EEESC_NS5_IJSC_SB_EEEEEENS5_IJNS5_IJNS5_IJST_SZ_EEESY_EEESX_NS5_IJSP_SZ_EEEEEEEEEEEvNS4_8identityENS5_IJNS4_18SM100_TMA_2SM_LOADES1J_EEES24_vS25_EENS_8epilogue10collective18CollectiveEpilogueINS29_23Sm100TmaWarpSpecializedILi3ELi2ELi32ELb1ELb0EEEJNS5_IJSH_SG_SH_EEENS5_IJNSN_ISH_SC_EENSN_ISO_SC_EEEEENS_10bfloat16_tESM_S2I_SM_NS29_6fusion15FusionCallbacksIS2D_NS2J_17LinearCombinationIS2I_fS2I_fLNS_15FloatRoundStyleE2EEES2E_S2H_JEEENS4_5SM1004TMEM4LOAD26SM100_TMEM_LOAD_32dp32b32xENS4_13SM90_TMA_LOADENS1L_IS1N_NS1O_ILi16EEENSN_INS5_IJS1Q_SO_EEENS5_IJSO_SC_EEEEEEENS4_39AutoVectorizingCopyWithAssumedAlignmentILi128EEENS4_14SM90_TMA_STOREES2Y_S30_S30_EEEvvEEEEvNT_6ParamsE,"",@"SHT_CUDA_INFO"
	.sectionflags	@""
	.align	4


	//----- nvinfo : EIATTR_CUDA_API_VERSION
	.align		4
        /*0000*/ 	.byte	0x04, 0x37
        /*0002*/ 	.short	(.L_31 - .L_30)
.L_30:
        /*0004*/ 	.word	0x00000082


	//----- nvinfo : EIATTR_KPARAM_INFO
	.align		4
.L_31:
        /*0008*/ 	.byte	0x04, 0x17
        /*000a*/ 	.short	(.L_33 - .L_32)
.L_32:
        /*000c*/ 	.word	0x00000000
        /*0010*/ 	.short	0x0000
        /*0012*/ 	.short	0x0000
        /*0014*/ 	.byte	0x00, 0xf0, 0x01, 0x30


	//----- nvinfo : EIATTR_AT_ENTRY_FRAGMENTS
	.align		4
.L_33:
        /*0018*/ 	.byte	0x04, 0x4f
        /*001a*/ 	.short	(.L_35 - .L_34)


	//   ....[0]....
.L_34:
        /*001c*/ 	.word	0x00000007


	//----- nvinfo : EIATTR_RESERVED_SMEM_USED
	.align		4
.L_35:
        /*0020*/ 	.byte	0x01, 0x41
	.zero		2


	//----- nvinfo : EIATTR_SPARSE_MMA_MASK
	.align		4
        /*0024*/ 	.byte	0x03, 0x50
        /*0026*/ 	.short	0x0000


	//----- nvinfo : EIATTR_TCGEN05_2CTA_USED
	.align		4
        /*0028*/ 	.byte	0x01, 0x52
	.zero		2


	//----- nvinfo : EIATTR_MAXREG_COUNT
	.align		4
        /*002c*/ 	.byte	0x03, 0x1b
        /*002e*/ 	.short	0x00ff


	//----- nvinfo : EIATTR_NUM_BARRIERS
	.align		4
        /*0030*/ 	.byte	0x02, 0x4c
        /*0032*/ 	.byte	0x07
	.zero		1


	//----- nvinfo : EIATTR_EXTERNS
	.align		4
        /*0034*/ 	.byte	0x04, 0x0f
        /*0036*/ 	.short	(.L_37 - .L_36)


	//   ....[0]....
	.align		4
.L_36:
        /*0038*/ 	.word	index@(__assertfail)


	//----- nvinfo : EIATTR_MERCURY_ISA_VERSION
	.align		4
.L_37:
        /*003c*/ 	.byte	0x03, 0x5f
        /*003e*/ 	.short	0x0101


	//----- nvinfo : EIATTR_INT_WARP_WIDE_INSTR_OFFSETS
	.align		4
        /*0040*/ 	.byte	0x04, 0x31
        /*0042*/ 	.short	(.L_39 - .L_38)


	//   ....[0]....
.L_38:
        /*0044*/ 	.word	0x00000f20


	//   ....[1]....
        /*0048*/ 	.word	0x00000fc0


	//   ....[2]....
        /*004c*/ 	.word	0x00005570


	//   ....[3]....
        /*0050*/ 	.word	0x00005590


	//   ....[4]....
        /*0054*/ 	.word	0x000055c0


	//   ....[5]....
        /*0058*/ 	.word	0x00006190


	//   ....[6]....
        /*005c*/ 	.word	0x00006210


	//   ....[7]....
        /*0060*/ 	.word	0x00006310


	//   ....[8]....
        /*0064*/ 	.word	0x00006420


	//----- nvinfo : EIATTR_COOP_GROUP_MASK_REGIDS
	.align		4
.L_39:
        /*0068*/ 	.byte	0x04, 0x29
        /*006a*/ 	.short	(.L_41 - .L_40)


	//   ....[0]....
.L_40:
        /*006c*/ 	.word	0xffffffff


	//   ....[1]....
        /*0070*/ 	.word	0xffffffff


	//   ....[2]....
        /*0074*/ 	.word	0xffffffff


	//   ....[3]....
        /*0078*/ 	.word	0xffffffff


	//   ....[4]....
        /*007c*/ 	.word	0xffffffff


	//   ....[5]....
        /*0080*/ 	.word	0xffffffff


	//   ....[6]....
        /*0084*/ 	.word	0xffffffff


	//   ....[7]....
        /*0088*/ 	.word	0xffffffff


	//   ....[8]....
        /*008c*/ 	.word	0xffffffff


	//   ....[9]....
        /*0090*/ 	.word	0xffffffff


	//   ....[10]....
        /*0094*/ 	.word	0xffffffff


	//   ....[11]....
        /*0098*/ 	.word	0xffffffff


	//   ....[12]....
        /*009c*/ 	.word	0xffffffff


	//   ....[13]....
        /*00a0*/ 	.word	0xffffffff


	//----- nvinfo : EIATTR_COOP_GROUP_INSTR_OFFSETS
	.align		4
.L_41:
        /*00a4*/ 	.byte	0x04, 0x28
        /*00a6*/ 	.short	(.L_43 - .L_42)


	//   ....[0]....
.L_42:
        /*00a8*/ 	.word	0x000000b0


	//   ....[1]....
        /*00ac*/ 	.word	0x00000580


	//   ....[2]....
        /*00b0*/ 	.word	0x000008f0


	//   ....[3]....
        /*00b4*/ 	.word	0x00000a60


	//   ....[4]....
        /*00b8*/ 	.word	0x00000b50


	//   ....[5]....
        /*00bc*/ 	.word	0x00000cb0


	//   ....[6]....
        /*00c0*/ 	.word	0x00000e00


	//   ....[7]....
        /*00c4*/ 	.word	0x00001040


	//   ....[8]....
        /*00c8*/ 	.word	0x000027f0


	//   ....[9]....
        /*00cc*/ 	.word	0x00003d70


	//   ....[10]....
        /*00d0*/ 	.word	0x00004240


	//   ....[11]....
        /*00d4*/ 	.word	0x00004270


	//   ....[12]....
        /*00d8*/ 	.word	0x00005470


	//   ....[13]....
        /*00dc*/ 	.word	0x00005680


	//----- nvinfo : EIATTR_VRC_CTA_INIT_COUNT
	.align		4
.L_43:
        /*00e0*/ 	.byte	0x02, 0x4a
        /*00e2*/ 	.byte	0x80
	.zero		1


	//----- nvinfo : EIATTR_SYSCALL_OFFSETS
	.align		4
        /*00e4*/ 	.byte	0x04, 0x46
        /*00e6*/ 	.short	(.L_45 - .L_44)


	//   ....[0]....
.L_44:
        /*00e8*/ 	.word	0x00007100


	//   ....[1]....
        /*00ec*/ 	.word	0x000071f0


	//   ....[2]....
        /*00f0*/ 	.word	0x00007a90


	//   ....[3]....
        /*00f4*/ 	.word	0x00008760


	//----- nvinfo : EIATTR_MBARRIER_INSTR_OFFSETS
	.align		4
.L_45:
        /*00f8*/ 	.byte	0x04, 0x39
        /*00fa*/ 	.short	(.L_47 - .L_46)


	//   ....[0]....
.L_46:
        /*00fc*/ 	.word	0x000006d0
        /*0100*/ 	.word	0x000000ff
        /*0104*/ 	.word	0x00000000
        /*0108*/ 	.short	0x0100
        /*010a*/ 	.byte	0x04
	.zero		1


	//   ....[1]....
        /*010c*/ 	.word	0x000006e0
        /*0110*/ 	.word	0x000000ff
        /*0114*/ 	.word	0x00000080
        /*0118*/ 	.short	0x0100
        /*011a*/ 	.byte	0x04
	.zero		1


	//   ....[2]....
        /*011c*/ 	.word	0x000006f0
        /*0120*/ 	.word	0x000000ff
        /*0124*/ 	.word	0x00000008
        /*0128*/ 	.short	0x0100
        /*012a*/ 	.byte	0x04
	.zero		1


	//   ....[3]....
        /*012c*/ 	.word	0x00000700
        /*0130*/ 	.word	0x000000ff
        /*0134*/ 	.word	0x00000088
        /*0138*/ 	.short	0x0100
        /*013a*/ 	.byte	0x04
	.zero		1


	//   ....[4]....
        /*013c*/ 	.word	0x00000710
        /*0140*/ 	.word	0x000000ff
        /*0144*/ 	.word	0x00000010
        /*0148*/ 	.short	0x0100
        /*014a*/ 	.byte	0x04
	.zero		1


	//   ....[5]....
        /*014c*/ 	.word	0x00000720
        /*0150*/ 	.word	0x000000ff
        /*0154*/ 	.word	0x00000090
        /*0158*/ 	.short	0x0100
        /*015a*/ 	.byte	0x04
	.zero		1


	//   ....[6]....
        /*015c*/ 	.word	0x00000730
        /*0160*/ 	.word	0x000000ff
        /*0164*/ 	.word	0x00000018
        /*0168*/ 	.short	0x0100
        /*016a*/ 	.byte	0x04
	.zero		1


	//   ....[7]....
        /*016c*/ 	.word	0x00000740
        /*0170*/ 	.word	0x000000ff
        /*0174*/ 	.word	0x00000098
        /*0178*/ 	.short	0x0100
        /*017a*/ 	.byte	0x04
	.zero		1


	//   ....[8]....
        /*017c*/ 	.word	0x00000750
        /*0180*/ 	.word	0x000000ff
        /*0184*/ 	.word	0x00000020
        /*0188*/ 	.short	0x0100
        /*018a*/ 	.byte	0x04
	.zero		1


	//   ....[9]....
        /*018c*/ 	.word	0x00000760
        /*0190*/ 	.word	0x000000ff
        /*0194*/ 	.word	0x000000a0
        /*0198*/ 	.short	0x0100
        /*019a*/ 	.byte	0x04
	.zero		1


	//   ....[10]....
        /*019c*/ 	.word	0x00000770
        /*01a0*/ 	.word	0x000000ff
        /*01a4*/ 	.word	0x00000028
        /*01a8*/ 	.short	0x0100
        /*01aa*/ 	.byte	0x04
	.zero		1


	//   ....[11]....
        /*01ac*/ 	.word	0x00000780
        /*01b0*/ 	.word	0x000000ff
        /*01b4*/ 	.word	0x000000a8
        /*01b8*/ 	.short	0x0100
        /*01ba*/ 	.byte	0x04
	.zero		1


	//   ....[12]....
        /*01bc*/ 	.word	0x00000790
        /*01c0*/ 	.word	0x000000ff
        /*01c4*/ 	.word	0x00000030
        /*01c8*/ 	.short	0x0100
        /*01ca*/ 	.byte	0x04
	.zero		1


	//   ....[13]....
        /*01cc*/ 	.word	0x000007a0
        /*01d0*/ 	.word	0x000000ff
        /*01d4*/ 	.word	0x000000b0
        /*01d8*/ 	.short	0x0100
        /*01da*/ 	.byte	0x04
	.zero		1


	//   ....[14]....
        /*01dc*/ 	.word	0x000007b0
        /*01e0*/ 	.word	0x000000ff
        /*01e4*/ 	.word	0x00000038
        /*01e8*/ 	.short	0x0100
        /*01ea*/ 	.byte	0x04
	.zero		1


	//   ....[15]....
        /*01ec*/ 	.word	0x000007c0
        /*01f0*/ 	.word	0x000000ff
        /*01f4*/ 	.word	0x000000b8
        /*01f8*/ 	.short	0x0100
        /*01fa*/ 	.byte	0x04
	.zero		1


	//   ....[16]....
        /*01fc*/ 	.word	0x000007d0
        /*0200*/ 	.word	0x000000ff
        /*0204*/ 	.word	0x00000040
        /*0208*/ 	.short	0x0100
        /*020a*/ 	.byte	0x04
	.zero		1


	//   ....[17]....
        /*020c*/ 	.word	0x000007e0
        /*0210*/ 	.word	0x000000ff
        /*0214*/ 	.word	0x000000c0
        /*0218*/ 	.short	0x0100
        /*021a*/ 	.byte	0x04
	.zero		1


	//   ....[18]....
        /*021c*/ 	.word	0x000007f0
        /*0220*/ 	.word	0x000000ff
        /*0224*/ 	.word	0x00000048
        /*0228*/ 	.short	0x0100
        /*022a*/ 	.byte	0x04
	.zero		1


	//   ....[19]....
        /*022c*/ 	.word	0x00000800
        /*0230*/ 	.word	0x000000ff
        /*0234*/ 	.word	0x000000c8
        /*0238*/ 	.short	0x0100
        /*023a*/ 	.byte	0x04
	.zero		1


	//   ....[20]....
        /*023c*/ 	.word	0x00000810
        /*0240*/ 	.word	0x000000ff
        /*0244*/ 	.word	0x00000050
        /*0248*/ 	.short	0x0100
        /*024a*/ 	.byte	0x04
	.zero		1


	//   ....[21]....
        /*024c*/ 	.word	0x00000820
        /*0250*/ 	.word	0x000000ff
        /*0254*/ 	.word	0x000000d0
        /*0258*/ 	.short	0x0100
        /*025a*/ 	.byte	0x04
	.zero		1


	//   ....[22]....
        /*025c*/ 	.word	0x00000830
        /*0260*/ 	.word	0x000000ff
        /*0264*/ 	.word	0x00000058
        /*0268*/ 	.short	0x0100
        /*026a*/ 	.byte	0x04
	.zero		1


	//   ....[23]....
        /*026c*/ 	.word	0x00000840
        /*0270*/ 	.word	0x000000ff
        /*0274*/ 	.word	0x000000d8
        /*0278*/ 	.short	0x0100
        /*027a*/ 	.byte	0x04
	.zero		1


	//   ....[24]....
        /*027c*/ 	.word	0x00000850
        /*0280*/ 	.word	0x000000ff
        /*0284*/ 	.word	0x00000060
        /*0288*/ 	.short	0x0100
        /*028a*/ 	.byte	0x04
	.zero		1


	//   ....[25]....
        /*028c*/ 	.word	0x00000860
        /*0290*/ 	.word	0x000000ff
        /*0294*/ 	.word	0x000000e0
        /*0298*/ 	.short	0x0100
        /*029a*/ 	.byte	0x04
	.zero		1


	//   ....[26]....
        /*029c*/ 	.word	0x00000870
        /*02a0*/ 	.word	0x000000ff
        /*02a4*/ 	.word	0x00000068
        /*02a8*/ 	.short	0x0100
        /*02aa*/ 	.byte	0x04
	.zero		1


	//   ....[27]....
        /*02ac*/ 	.word	0x00000880
        /*02b0*/ 	.word	0x000000ff
        /*02b4*/ 	.word	0x000000e8
        /*02b8*/ 	.short	0x0100
        /*02ba*/ 	.byte	0x04
	.zero		1


	//   ....[28]....
        /*02bc*/ 	.word	0x00000890
        /*02c0*/ 	.word	0x000000ff
        /*02c4*/ 	.word	0x00000070
        /*02c8*/ 	.short	0x0100
        /*02ca*/ 	.byte	0x04
	.zero		1


	//   ....[29]....
        /*02cc*/ 	.word	0x000008a0
        /*02d0*/ 	.word	0x000000ff
        /*02d4*/ 	.word	0x000000f0
        /*02d8*/ 	.short	0x0100
        /*02da*/ 	.byte	0x04
	.zero		1


	//   ....[30]....
        /*02dc*/ 	.word	0x000008b0
        /*02e0*/ 	.word	0x000000ff
        /*02e4*/ 	.word	0x00000078
        /*02e8*/ 	.short	0x0100
        /*02ea*/ 	.byte	0x04
	.zero		1


	//   ....[31]....
        /*02ec*/ 	.word	0x000008c0
        /*02f0*/ 	.word	0x000000ff
        /*02f4*/ 	.word	0x000000f8
        /*02f8*/ 	.short	0x0100
        /*02fa*/ 	.byte	0x04
	.zero		1


	//   ....[32]....
        /*02fc*/ 	.word	0x000009f0
        /*0300*/ 	.word	0x000000ff
        /*0304*/ 	.word	0x00000100
        /*0308*/ 	.short	0x0100
        /*030a*/ 	.byte	0x04
	.zero		1


	//   ....[33]....
        /*030c*/ 	.word	0x00000a00
        /*0310*/ 	.word	0x000000ff
        /*0314*/ 	.word	0x00000118
        /*0318*/ 	.short	0x0100
        /*031a*/ 	.byte	0x04
	.zero		1


	//   ....[34]....
        /*031c*/ 	.word	0x00000a10
        /*0320*/ 	.word	0x000000ff
        /*0324*/ 	.word	0x00000108
        /*0328*/ 	.short	0x0100
        /*032a*/ 	.byte	0x04
	.zero		1


	//   ....[35]....
        /*032c*/ 	.word	0x00000a20
        /*0330*/ 	.word	0x000000ff
        /*0334*/ 	.word	0x00000120
        /*0338*/ 	.short	0x0100
        /*033a*/ 	.byte	0x04
	.zero		1


	//   ....[36]....
        /*033c*/ 	.word	0x00000a30
        /*0340*/ 	.word	0x000000ff
        /*0344*/ 	.word	0x00000110
        /*0348*/ 	.short	0x0100
        /*034a*/ 	.byte	0x04
	.zero		1


	//   ....[37]....
        /*034c*/ 	.word	0x00000a40
        /*0350*/ 	.word	0x000000ff
        /*0354*/ 	.word	0x00000128
        /*0358*/ 	.short	0x0100
        /*035a*/ 	.byte	0x04
	.zero		1


	//   ....[38]....
        /*035c*/ 	.word	0x00000b20
        /*0360*/ 	.word	0x000000ff
        /*0364*/ 	.word	0x00000130
        /*0368*/ 	.short	0x0100
        /*036a*/ 	.byte	0x06
	.zero		1


	//   ....[39]....
        /*036c*/ 	.word	0x00000b30
        /*0370*/ 	.word	0x000000ff
        /*0374*/ 	.word	0x00000138
        /*0378*/ 	.short	0x0100
        /*037a*/ 	.byte	0x06
	.zero		1


	//   ....[40]....
        /*037c*/ 	.word	0x00000c60
        /*0380*/ 	.word	0x000000ff
        /*0384*/ 	.word	0x00000140
        /*0388*/ 	.short	0x0100
        /*038a*/ 	.byte	0x06
	.zero		1


	//   ....[41]....
        /*038c*/ 	.word	0x00000c70
        /*0390*/ 	.word	0x000000ff
        /*0394*/ 	.word	0x00000150
        /*0398*/ 	.short	0x0100
        /*039a*/ 	.byte	0x06
	.zero		1


	//   ....[42]....
        /*039c*/ 	.word	0x00000c80
        /*03a0*/ 	.word	0x000000ff
        /*03a4*/ 	.word	0x00000148
        /*03a8*/ 	.short	0x0100
        /*03aa*/ 	.byte	0x06
	.zero		1


	//   ....[43]....
        /*03ac*/ 	.word	0x00000c90
        /*03b0*/ 	.word	0x000000ff
        /*03b4*/ 	.word	0x00000158
        /*03b8*/ 	.short	0x0100
        /*03ba*/ 	.byte	0x06
	.zero		1


	//   ....[44]....
        /*03bc*/ 	.word	0x00000db0
        /*03c0*/ 	.word	0x000000ff
        /*03c4*/ 	.word	0x00000160
        /*03c8*/ 	.short	0x0100
        /*03ca*/ 	.byte	0x04
	.zero		1


	//   ....[45]....
        /*03cc*/ 	.word	0x00000dc0
        /*03d0*/ 	.word	0x000000ff
        /*03d4*/ 	.word	0x00000170
        /*03d8*/ 	.short	0x0100
        /*03da*/ 	.byte	0x04
	.zero		1


	//   ....[46]....
        /*03dc*/ 	.word	0x00000dd0
        /*03e0*/ 	.word	0x000000ff
        /*03e4*/ 	.word	0x00000168
        /*03e8*/ 	.short	0x0100
        /*03ea*/ 	.byte	0x04
	.zero		1


	//   ....[47]....
        /*03ec*/ 	.word	0x00000de0
        /*03f0*/ 	.word	0x000000ff
        /*03f4*/ 	.word	0x00000178
        /*03f8*/ 	.short	0x0100
        /*03fa*/ 	.byte	0x04
	.zero		1


	//   ....[48]....
        /*03fc*/ 	.word	0x00000ed0
        /*0400*/ 	.word	0x000000ff
        /*0404*/ 	.word	0x00000180
        /*0408*/ 	.short	0x0100
        /*040a*/ 	.byte	0x04
	.zero		1


	//   ....[49]....
        /*040c*/ 	.word	0x00000ee0
        /*0410*/ 	.word	0x000000ff
        /*0414*/ 	.word	0x00000190
        /*0418*/ 	.short	0x0100
        /*041a*/ 	.byte	0x04
	.zero		1


	//   ....[50]....
        /*041c*/ 	.word	0x00000ef0
        /*0420*/ 	.word	0x000000ff
        /*0424*/ 	.word	0x00000188
        /*0428*/ 	.short	0x0100
        /*042a*/ 	.byte	0x04
	.zero		1


	//   ....[51]....
        /*042c*/ 	.word	0x00000f00
        /*0430*/ 	.word	0x000000ff
        /*0434*/ 	.word	0x00000198
        /*0438*/ 	.short	0x0100
        /*043a*/ 	.byte	0x04
	.zero		1


	//   ....[52]....
        /*043c*/ 	.word	0x00001000
        /*0440*/ 	.word	0x000000ff
        /*0444*/ 	.word	0x000001a0
        /*0448*/ 	.short	0x0100
        /*044a*/ 	.byte	0x06
	.zero		1


	//   ....[53]....
        /*044c*/ 	.word	0x00001c90
        /*0450*/ 	.word	0x00000003
        /*0454*/ 	.word	0x00000190
        /*0458*/ 	.short	0x010a
        /*045a*/ 	.byte	0xff
	.zero		1


	//   ....[54]....
        /*045c*/ 	.word	0x00001cc0
        /*0460*/ 	.word	0x00000003
        /*0464*/ 	.word	0x00000180
        /*0468*/ 	.short	0x0101
        /*046a*/ 	.byte	0xff
	.zero		1


	//   ....[55]....
        /*046c*/ 	.word	0x00001da0
        /*0470*/ 	.word	0x000000ff
        /*0474*/ 	.word	0x00000080
        /*0478*/ 	.short	0x010a
        /*047a*/ 	.byte	0x04
	.zero		1


	//   ....[56]....
        /*047c*/ 	.word	0x00001ec0
        /*0480*/ 	.word	0x000000ff
        /*0484*/ 	.word	0x00000080
        /*0488*/ 	.short	0x010a
        /*048a*/ 	.byte	0x05
	.zero		1


	//   ....[57]....
        /*048c*/ 	.word	0x00002020
        /*0490*/ 	.word	0x000000ff
        /*0494*/ 	.word	0x00000080
        /*0498*/ 	.short	0x010a
        /*049a*/ 	.byte	0x07
	.zero		1


	//   ....[58]....
        /*049c*/ 	.word	0x00002310
        /*04a0*/ 	.word	0x000000ff
        /*04a4*/ 	.word	0x00000138
        /*04a8*/ 	.short	0x0101
        /*04aa*/ 	.byte	0x06
	.zero		1


	//   ....[59]....
        /*04ac*/ 	.word	0x00002330
        /*04b0*/ 	.word	0x000000ff
        /*04b4*/ 	.word	0x00000080
        /*04b8*/ 	.short	0x010a
        /*04ba*/ 	.byte	0x04
	.zero		1


	//   ....[60]....
        /*04bc*/ 	.word	0x000023b0
        /*04c0*/ 	.word	0x000000ff
        /*04c4*/ 	.word	0x00000080
        /*04c8*/ 	.short	0x010a
        /*04ca*/ 	.byte	0x07
	.zero		1


	//   ....[61]....
        /*04cc*/ 	.word	0x000024f0
        /*04d0*/ 	.word	0x000000ff
        /*04d4*/ 	.word	0x00000080
        /*04d8*/ 	.short	0x010a
        /*04da*/ 	.byte	0x04
	.zero		1


	//   ....[62]....
        /*04dc*/ 	.word	0x00002820
        /*04e0*/ 	.word	0x00000003
        /*04e4*/ 	.word	0x00000140
        /*04e8*/ 	.short	0x010a
        /*04ea*/ 	.byte	0xff
	.zero		1


	//   ....[63]....
        /*04ec*/ 	.word	0x00002970
        /*04f0*/ 	.word	0x00000000
        /*04f4*/ 	.word	0x00000000
        /*04f8*/ 	.short	0x0101
        /*04fa*/ 	.byte	0xff
	.zero		1


	//   ....[64]....
        /*04fc*/ 	.word	0x00002f30
        /*0500*/ 	.word	0x000000ff
        /*0504*/ 	.word	0x00000000
        /*0508*/ 	.short	0x010a
        /*050a*/ 	.byte	0x04
	.zero		1


	//   ....[65]....
        /*050c*/ 	.word	0x00002fc0
        /*0510*/ 	.word	0x000000ff
        /*0514*/ 	.word	0x00000000
        /*0518*/ 	.short	0x010a
        /*051a*/ 	.byte	0x05
	.zero		1


	//   ....[66]....
        /*051c*/ 	.word	0x00003050
        /*0520*/ 	.word	0x000000ff
        /*0524*/ 	.word	0x00000000
        /*0528*/ 	.short	0x010a
        /*052a*/ 	.byte	0x05
	.zero		1


	//   ....[67]....
        /*052c*/ 	.word	0x000030e0
        /*0530*/ 	.word	0x000000ff
        /*0534*/ 	.word	0x00000000
        /*0538*/ 	.short	0x010a
        /*053a*/ 	.byte	0x05
	.zero		1


	//   ....[68]....
        /*053c*/ 	.word	0x00003170
        /*0540*/ 	.word	0x000000ff
        /*0544*/ 	.word	0x00000000
        /*0548*/ 	.short	0x010a
        /*054a*/ 	.byte	0x05
	.zero		1


	//   ....[69]....
        /*054c*/ 	.word	0x00003200
        /*0550*/ 	.word	0x000000ff
        /*0554*/ 	.word	0x00000000
        /*0558*/ 	.short	0x010a
        /*055a*/ 	.byte	0x05
	.zero		1


	//   ....[70]....
        /*055c*/ 	.word	0x00003290
        /*0560*/ 	.word	0x000000ff
        /*0564*/ 	.word	0x00000000
        /*0568*/ 	.short	0x010a
        /*056a*/ 	.byte	0x05
	.zero		1


	//   ....[71]....
        /*056c*/ 	.word	0x00003320
        /*0570*/ 	.word	0x000000ff
        /*0574*/ 	.word	0x00000000
        /*0578*/ 	.short	0x010a
        /*057a*/ 	.byte	0x05
	.zero		1


	//   ....[72]....
        /*057c*/ 	.word	0x000033b0
        /*0580*/ 	.word	0x000000ff
        /*0584*/ 	.word	0x00000000
        /*0588*/ 	.short	0x010a
        /*058a*/ 	.byte	0x05
	.zero		1


	//   ....[73]....
        /*058c*/ 	.word	0x00003440
        /*0590*/ 	.word	0x000000ff
        /*0594*/ 	.word	0x00000000
        /*0598*/ 	.short	0x010a
        /*059a*/ 	.byte	0x05
	.zero		1


	//   ....[74]....
        /*059c*/ 	.word	0x000034d0
        /*05a0*/ 	.word	0x000000ff
        /*05a4*/ 	.word	0x00000000
        /*05a8*/ 	.short	0x010a
        /*05aa*/ 	.byte	0x05
	.zero		1


	//   ....[75]....
        /*05ac*/ 	.word	0x00003560
        /*05b0*/ 	.word	0x000000ff
        /*05b4*/ 	.word	0x00000000
        /*05b8*/ 	.short	0x010a
        /*05ba*/ 	.byte	0x05
	.zero		1


	//   ....[76]....
        /*05bc*/ 	.word	0x000035f0
        /*05c0*/ 	.word	0x000000ff
        /*05c4*/ 	.word	0x00000000
        /*05c8*/ 	.short	0x010a
        /*05ca*/ 	.byte	0x05
	.zero		1


	//   ....[77]....
        /*05cc*/ 	.word	0x00003680
        /*05d0*/ 	.word	0x000000ff
        /*05d4*/ 	.word	0x00000000
        /*05d8*/ 	.short	0x010a
        /*05da*/ 	.byte	0x05
	.zero		1


	//   ....[78]....
        /*05dc*/ 	.word	0x00003710
        /*05e0*/ 	.word	0x000000ff
        /*05e4*/ 	.word	0x00000000
        /*05e8*/ 	.short	0x010a
        /*05ea*/ 	.byte	0x05
	.zero		1


	//   ....[79]....
        /*05ec*/ 	.word	0x000037b0
        /*05f0*/ 	.word	0x00000000
        /*05f4*/ 	.word	0x00000000
        /*05f8*/ 	.short	0x010a
        /*05fa*/ 	.byte	0xff
	.zero		1


	//   ....[80]....
        /*05fc*/ 	.word	0x000038d0
        /*0600*/ 	.word	0x00000000
        /*0604*/ 	.word	0x00000180
        /*0608*/ 	.short	0x010a
        /*060a*/ 	.byte	0xff
	.zero		1


	//   ....[81]....
        /*060c*/ 	.word	0x00003940
        /*0610*/ 	.word	0x00000004
        /*0614*/ 	.word	0x00000000
        /*0618*/ 	.short	0x0101
        /*061a*/ 	.byte	0xff
	.zero		1


	//   ....[82]....
        /*061c*/ 	.word	0x00003960
        /*0620*/ 	.word	0x000000ff
        /*0624*/ 	.word	0x00000150
        /*0628*/ 	.short	0x010a
        /*062a*/ 	.byte	0x04
	.zero		1


	//   ....[83]....
        /*062c*/ 	.word	0x00003a80
        /*0630*/ 	.word	0x00000000
        /*0634*/ 	.word	0x00000140
        /*0638*/ 	.short	0x010a
        /*063a*/ 	.byte	0xff
	.zero		1


	//   ....[84]....
        /*063c*/ 	.word	0x00003b80
        /*0640*/ 	.word	0x00000000
        /*0644*/ 	.word	0x00000000
        /*0648*/ 	.short	0x0101
        /*064a*/ 	.byte	0xff
	.zero		1


	//   ....[85]....
        /*064c*/ 	.word	0x00003c10
        /*0650*/ 	.word	0x000000ff
        /*0654*/ 	.word	0x00000150
        /*0658*/ 	.short	0x0106
        /*065a*/ 	.byte	0x04
	.zero		1


	//   ....[86]....
        /*065c*/ 	.word	0x00003c30
        /*0660*/ 	.word	0x000000ff
        /*0664*/ 	.word	0x00000150
        /*0668*/ 	.short	0x010a
        /*066a*/ 	.byte	0x04
	.zero		1


	//   ....[87]....
        /*066c*/ 	.word	0x00003cc0
        /*0670*/ 	.word	0x000000ff
        /*0674*/ 	.word	0x00000150
        /*0678*/ 	.short	0x0106
        /*067a*/ 	.byte	0x07
	.zero		1


	//   ....[88]....
        /*067c*/ 	.word	0x00003d00
        /*0680*/ 	.word	0x00000000
        /*0684*/ 	.word	0x00000150
        /*0688*/ 	.short	0x010a
        /*068a*/ 	.byte	0xff
	.zero		1


	//   ....[89]....
        /*068c*/ 	.word	0x00003f40
        /*0690*/ 	.word	0x000000ff
        /*0694*/ 	.word	0x00000008
        /*0698*/ 	.short	0x010a
        /*069a*/ 	.byte	0x05
	.zero		1


	//   ....[90]....
        /*069c*/ 	.word	0x00003f60
        /*06a0*/ 	.word	0x000000ff
        /*06a4*/ 	.word	0x00000008
        /*06a8*/ 	.short	0x010a
        /*06aa*/ 	.byte	0x05
	.zero		1


	//   ....[91]....
        /*06ac*/ 	.word	0x000040f0
        /*06b0*/ 	.word	0x000000ff
        /*06b4*/ 	.word	0x00000008
        /*06b8*/ 	.short	0x010a
        /*06ba*/ 	.byte	0x05
	.zero		1


	//   ....[92]....
        /*06bc*/ 	.word	0x00004110
        /*06c0*/ 	.word	0x000000ff
        /*06c4*/ 	.word	0x00000008
        /*06c8*/ 	.short	0x010a
        /*06ca*/ 	.byte	0x05
	.zero		1


	//   ....[93]....
        /*06cc*/ 	.word	0x000041d0
        /*06d0*/ 	.word	0x000000ff
        /*06d4*/ 	.word	0x00000000
        /*06d8*/ 	.short	0x0101
        /*06da*/ 	.byte	0x04
	.zero		1


	//   ....[94]....
        /*06dc*/ 	.word	0x000045e0
        /*06e0*/ 	.word	0x00000002
        /*06e4*/ 	.word	0x00000140
        /*06e8*/ 	.short	0x010a
        /*06ea*/ 	.byte	0xff
	.zero		1


	//   ....[95]....
        /*06ec*/ 	.word	0x00004700
        /*06f0*/ 	.word	0x00000000
        /*06f4*/ 	.word	0x00000000
        /*06f8*/ 	.short	0x0101
        /*06fa*/ 	.byte	0xff
	.zero		1


	//   ....[96]....
        /*06fc*/ 	.word	0x00004c50
        /*0700*/ 	.word	0x000000ff
        /*0704*/ 	.word	0x00000000
        /*0708*/ 	.short	0x010a
        /*070a*/ 	.byte	0x04
	.zero		1


	//   ....[97]....
        /*070c*/ 	.word	0x00004ca0
        /*0710*/ 	.word	0x000000ff
        /*0714*/ 	.word	0x00000170
        /*0718*/ 	.short	0x010a
        /*071a*/ 	.byte	0x2c
	.zero		1


	//   ....[98]....
        /*071c*/ 	.word	0x00004e00
        /*0720*/ 	.word	0x000000ff
        /*0724*/ 	.word	0x00000000
        /*0728*/ 	.short	0x010a
        /*072a*/ 	.byte	0x07
	.zero		1


	//   ....[99]....
        /*072c*/ 	.word	0x00004f30
        /*0730*/ 	.word	0x000000ff
        /*0734*/ 	.word	0x00000000
        /*0738*/ 	.short	0x010a
        /*073a*/ 	.byte	0x04
	.zero		1


	//   ....[100]....
        /*073c*/ 	.word	0x00005280
        /*0740*/ 	.word	0x000000ff
        /*0744*/ 	.word	0x00000000
        /*0748*/ 	.short	0x010a
        /*074a*/ 	.byte	0x04
	.zero		1


	//   ....[101]....
        /*074c*/ 	.word	0x00005320
        /*0750*/ 	.word	0x00000000
        /*0754*/ 	.word	0x00000000
        /*0758*/ 	.short	0x010a
        /*075a*/ 	.byte	0xff
	.zero		1


	//   ....[102]....
        /*075c*/ 	.word	0x00005360
        /*0760*/ 	.word	0x00000000
        /*0764*/ 	.word	0x00000000
        /*0768*/ 	.short	0x010a
        /*076a*/ 	.byte	0xff
	.zero		1


	//   ....[103]....
        /*076c*/ 	.word	0x000053d0
        /*0770*/ 	.word	0x000000ff
        /*0774*/ 	.word	0x00000000
        /*0778*/ 	.short	0x0101
        /*077a*/ 	.byte	0x04
	.zero		1


	//   ....[104]....
        /*077c*/ 	.word	0x00005410
        /*0780*/ 	.word	0x000000ff
        /*0784*/ 	.word	0x000001a0
        /*0788*/ 	.short	0x010a
        /*078a*/ 	.byte	0x1a
	.zero		1


	//   ....[105]....
        /*078c*/ 	.word	0x00005460
        /*0790*/ 	.word	0x000000ff
        /*0794*/ 	.word	0x00000000
        /*0798*/ 	.short	0x0101
        /*079a*/ 	.byte	0x04
	.zero		1


	//   ....[106]....
        /*079c*/ 	.word	0x000058c0
        /*07a0*/ 	.word	0x0000000c
        /*07a4*/ 	.word	0x00000140
        /*07a8*/ 	.short	0x010a
        /*07aa*/ 	.byte	0xff
	.zero		1


	//   ....[107]....
        /*07ac*/ 	.word	0x00005a30
        /*07b0*/ 	.word	0x00000000
        /*07b4*/ 	.word	0x00000000
        /*07b8*/ 	.short	0x0101
        /*07ba*/ 	.byte	0xff
	.zero		1


	//   ....[108]....
        /*07bc*/ 	.word	0x00005eb0
        /*07c0*/ 	.word	0x000000ff
        /*07c4*/ 	.word	0x00000138
        /*07c8*/ 	.short	0x010a
        /*07ca*/ 	.byte	0x18
	.zero		1


	//   ....[109]....
        /*07cc*/ 	.word	0x00006070
        /*07d0*/ 	.word	0x000000ff
        /*07d4*/ 	.word	0x00000118
        /*07d8*/ 	.short	0x010a
        /*07da*/ 	.byte	0x04
	.zero		1


	//   ....[110]....
        /*07dc*/ 	.word	0x00006240
        /*07e0*/ 	.word	0x000000ff
        /*07e4*/ 	.word	0x00000100
        /*07e8*/ 	.short	0x010b
        /*07ea*/ 	.byte	0x04
	.zero		1


	//   ....[111]....
        /*07ec*/ 	.word	0x00006250
        /*07f0*/ 	.word	0x000000ff
        /*07f4*/ 	.word	0x00000000
        /*07f8*/ 	.short	0x0101
        /*07fa*/ 	.byte	0x14
	.zero		1


	//   ....[112]....
        /*07fc*/ 	.word	0x00006260
        /*0800*/ 	.word	0x000000ff
        /*0804*/ 	.word	0x00000118
        /*0808*/ 	.short	0x010a
        /*080a*/ 	.byte	0x05
	.zero		1


	//   ....[113]....
        /*080c*/ 	.word	0x00006450
        /*0810*/ 	.word	0x000000ff
        /*0814*/ 	.word	0x00000100
        /*0818*/ 	.short	0x010b
        /*081a*/ 	.byte	0x05
	.zero		1


	//   ....[114]....
        /*081c*/ 	.word	0x00006460
        /*0820*/ 	.word	0x000000ff
        /*0824*/ 	.word	0x00000000
        /*0828*/ 	.short	0x0101
        /*082a*/ 	.byte	0x04
	.zero		1


	//   ....[115]....
        /*082c*/ 	.word	0x00006500
        /*0830*/ 	.word	0x000000ff
        /*0834*/ 	.word	0x00000000
        /*0838*/ 	.short	0x010a
        /*083a*/ 	.byte	0x04
	.zero		1


	//   ....[116]....
        /*083c*/ 	.word	0x00006590
        /*0840*/ 	.word	0x000000ff
        /*0844*/ 	.word	0x00000000
        /*0848*/ 	.short	0x010a
        /*084a*/ 	.byte	0x05
	.zero		1


	//   ....[117]....
        /*084c*/ 	.word	0x00006630
        /*0850*/ 	.word	0x00000000
        /*0854*/ 	.word	0x00000000
        /*0858*/ 	.short	0x010a
        /*085a*/ 	.byte	0xff
	.zero		1


	//   ....[118]....
        /*085c*/ 	.word	0x00006970
        /*0860*/ 	.word	0x00000000
        /*0864*/ 	.word	0x00000140
        /*0868*/ 	.short	0x010a
        /*086a*/ 	.byte	0xff
	.zero		1


	//   ....[119]....
        /*086c*/ 	.word	0x00006a40
        /*0870*/ 	.word	0x00000000
        /*0874*/ 	.word	0x00000000
        /*0878*/ 	.short	0x0101
        /*087a*/ 	.byte	0xff
	.zero		1


	//   ....[120]....
        /*087c*/ 	.word	0x000076e0
        /*0880*/ 	.word	0x00000000
        /*0884*/ 	.word	0x00000100
        /*0888*/ 	.short	0x010a
        /*088a*/ 	.byte	0xff
	.zero		1


	//   ....[121]....
        /*088c*/ 	.word	0x00007750
        /*0890*/ 	.word	0x00000059
        /*0894*/ 	.word	0x00000160
        /*0898*/ 	.short	0x010a
        /*089a*/ 	.byte	0xff
	.zero		1


	//   ....[122]....
        /*089c*/ 	.word	0x00007840
        /*08a0*/ 	.word	0x00000000
        /*08a4*/ 	.word	0x00000100
        /*08a8*/ 	.short	0x010a
        /*08aa*/ 	.byte	0xff
	.zero		1


	//   ....[123]....
        /*08ac*/ 	.word	0x00007970
        /*08b0*/ 	.word	0x00000059
        /*08b4*/ 	.word	0x00000160
        /*08b8*/ 	.short	0x010a
        /*08ba*/ 	.byte	0xff
	.zero		1


	//   ....[124]....
        /*08bc*/ 	.word	0x000084a0
        /*08c0*/ 	.word	0x00000000
        /*08c4*/ 	.word	0x00000000
        /*08c8*/ 	.short	0x0101
        /*08ca*/ 	.byte	0xff
	.zero		1


	//   ....[125]....
        /*08cc*/ 	.word	0x000084b0
        /*08d0*/ 	.word	0x00000002
        /*08d4*/ 	.word	0x00000100
        /*08d8*/ 	.short	0x010a
        /*08da*/ 	.byte	0xff
	.zero		1


	//   ....[126]....
        /*08dc*/ 	.word	0x00008580
        /*08e0*/ 	.word	0x00000002
        /*08e4*/ 	.word	0x00000100
        /*08e8*/ 	.short	0x010a
        /*08ea*/ 	.byte	0xff
	.zero		1


	//   ....[127]....
        /*08ec*/ 	.word	0x00008a00
        /*08f0*/ 	.word	0x00000059
        /*08f4*/ 	.word	0x00000000
        /*08f8*/ 	.short	0x0101
        /*08fa*/ 	.byte	0xff
	.zero		1


	//   ....[128]....
        /*08fc*/ 	.word	0x00009220
        /*0900*/ 	.word	0x00000002
        /*0904*/ 	.word	0x00000000
        /*0908*/ 	.short	0x0101
        /*090a*/ 	.byte	0xff
	.zero		1


	//   ....[129]....
        /*090c*/ 	.word	0x000094d0
        /*0910*/ 	.word	0x000000ff
        /*0914*/ 	.word	0x00000000
        /*0918*/ 	.short	0x0101
        /*091a*/ 	.byte	0x04
	.zero		1


	//   ....[130]....
        /*091c*/ 	.word	0x000094f0
        /*0920*/ 	.word	0x00000003
        /*0924*/ 	.word	0x00000190
        /*0928*/ 	.short	0x010a
        /*092a*/ 	.byte	0xff
	.zero		1


	//   ....[131]....
        /*092c*/ 	.word	0x00009550
        /*0930*/ 	.word	0x00000000
        /*0934*/ 	.word	0x00000080
        /*0938*/ 	.short	0x010a
        /*093a*/ 	.byte	0xff
	.zero		1


	//   ....[132]....
        /*093c*/ 	.word	0x000095b0
        /*0940*/ 	.word	0x00000000
        /*0944*/ 	.word	0x00000080
        /*0948*/ 	.short	0x010a
        /*094a*/ 	.byte	0xff
	.zero		1


	//   ....[133]....
        /*094c*/ 	.word	0x00009600
        /*0950*/ 	.word	0x00000003
        /*0954*/ 	.word	0x00000140
        /*0958*/ 	.short	0x010a
        /*095a*/ 	.byte	0xff
	.zero		1


	//   ....[134]....
        /*095c*/ 	.word	0x00009660
        /*0960*/ 	.word	0x00000000
        /*0964*/ 	.word	0x00000000
        /*0968*/ 	.short	0x010a
        /*096a*/ 	.byte	0xff
	.zero		1


	//   ....[135]....
        /*096c*/ 	.word	0x000096c0
        /*0970*/ 	.word	0x00000000
        /*0974*/ 	.word	0x00000000
        /*0978*/ 	.short	0x010a
        /*097a*/ 	.byte	0xff
	.zero		1


	//   ....[136]....
        /*097c*/ 	.word	0x00009720
        /*0980*/ 	.word	0x00000000
        /*0984*/ 	.word	0x00000000
        /*0988*/ 	.short	0x010a
        /*098a*/ 	.byte	0xff
	.zero		1


	//   ....[137]....
        /*098c*/ 	.word	0x00009780
        /*0990*/ 	.word	0x00000000
        /*0994*/ 	.word	0x00000000
        /*0998*/ 	.short	0x010a
        /*099a*/ 	.byte	0xff
	.zero		1


	//   ....[138]....
        /*099c*/ 	.word	0x000097e0
        /*09a0*/ 	.word	0x00000000
        /*09a4*/ 	.word	0x00000000
        /*09a8*/ 	.short	0x010a
        /*09aa*/ 	.byte	0xff
	.zero		1


	//   ....[139]....
        /*09ac*/ 	.word	0x00009840
        /*09b0*/ 	.word	0x00000000
        /*09b4*/ 	.word	0x00000000
        /*09b8*/ 	.short	0x010a
        /*09ba*/ 	.byte	0xff
	.zero		1


	//   ....[140]....
        /*09bc*/ 	.word	0x000098a0
        /*09c0*/ 	.word	0x00000000
        /*09c4*/ 	.word	0x00000000
        /*09c8*/ 	.short	0x010a
        /*09ca*/ 	.byte	0xff
	.zero		1


	//   ....[141]....
        /*09cc*/ 	.word	0x00009900
        /*09d0*/ 	.word	0x00000000
        /*09d4*/ 	.word	0x00000000
        /*09d8*/ 	.short	0x010a
        /*09da*/ 	.byte	0xff
	.zero		1


	//   ....[142]....
        /*09dc*/ 	.word	0x00009960
        /*09e0*/ 	.word	0x00000000
        /*09e4*/ 	.word	0x00000000
        /*09e8*/ 	.short	0x010a
        /*09ea*/ 	.byte	0xff
	.zero		1


	//   ....[143]....
        /*09ec*/ 	.word	0x000099c0
        /*09f0*/ 	.word	0x00000000
        /*09f4*/ 	.word	0x00000000
        /*09f8*/ 	.short	0x010a
        /*09fa*/ 	.byte	0xff
	.zero		1


	//   ....[144]....
        /*09fc*/ 	.word	0x00009a20
        /*0a00*/ 	.word	0x00000000
        /*0a04*/ 	.word	0x00000000
        /*0a08*/ 	.short	0x010a
        /*0a0a*/ 	.byte	0xff
	.zero		1


	//   ....[145]....
        /*0a0c*/ 	.word	0x00009a80
        /*0a10*/ 	.word	0x00000000
        /*0a14*/ 	.word	0x00000000
        /*0a18*/ 	.short	0x010a
        /*0a1a*/ 	.byte	0xff
	.zero		1


	//   ....[146]....
        /*0a1c*/ 	.word	0x00009ae0
        /*0a20*/ 	.word	0x00000000
        /*0a24*/ 	.word	0x00000000
        /*0a28*/ 	.short	0x010a
        /*0a2a*/ 	.byte	0xff
	.zero		1


	//   ....[147]....
        /*0a2c*/ 	.word	0x00009b40
        /*0a30*/ 	.word	0x00000000
        /*0a34*/ 	.word	0x00000000
        /*0a38*/ 	.short	0x010a
        /*0a3a*/ 	.byte	0xff
	.zero		1


	//   ....[148]....
        /*0a3c*/ 	.word	0x00009ba0
        /*0a40*/ 	.word	0x00000000
        /*0a44*/ 	.word	0x00000000
        /*0a48*/ 	.short	0x010a
        /*0a4a*/ 	.byte	0xff
	.zero		1


	//   ....[149]....
        /*0a4c*/ 	.word	0x00009bf0
        /*0a50*/ 	.word	0x00000000
        /*0a54*/ 	.word	0x00000180
        /*0a58*/ 	.short	0x010a
        /*0a5a*/ 	.byte	0xff
	.zero		1


	//   ....[150]....
        /*0a5c*/ 	.word	0x00009c50
        /*0a60*/ 	.word	0x00000000
        /*0a64*/ 	.word	0x00000150
        /*0a68*/ 	.short	0x010a
        /*0a6a*/ 	.byte	0xff
	.zero		1


	//   ....[151]....
        /*0a6c*/ 	.word	0x00009ca0
        /*0a70*/ 	.word	0x00000000
        /*0a74*/ 	.word	0x00000140
        /*0a78*/ 	.short	0x010a
        /*0a7a*/ 	.byte	0xff
	.zero		1


	//   ....[152]....
        /*0a7c*/ 	.word	0x00009d00
        /*0a80*/ 	.word	0x00000000
        /*0a84*/ 	.word	0x00000150
        /*0a88*/ 	.short	0x010a
        /*0a8a*/ 	.byte	0xff
	.zero		1


	//   ....[153]....
        /*0a8c*/ 	.word	0x00009d60
        /*0a90*/ 	.word	0x00000005
        /*0a94*/ 	.word	0x00000008
        /*0a98*/ 	.short	0x010a
        /*0a9a*/ 	.byte	0xff
	.zero		1


	//   ....[154]....
        /*0a9c*/ 	.word	0x00009e50
        /*0aa0*/ 	.word	0x00000003
        /*0aa4*/ 	.word	0x00000008
        /*0aa8*/ 	.short	0x010a
        /*0aaa*/ 	.byte	0xff
	.zero		1


	//   ....[155]....
        /*0aac*/ 	.word	0x00009ea0
        /*0ab0*/ 	.word	0x00000002
        /*0ab4*/ 	.word	0x00000140
        /*0ab8*/ 	.short	0x010a
        /*0aba*/ 	.byte	0xff
	.zero		1


	//   ....[156]....
        /*0abc*/ 	.word	0x00009f00
        /*0ac0*/ 	.word	0x00000000
        /*0ac4*/ 	.word	0x00000170
        /*0ac8*/ 	.short	0x010a
        /*0aca*/ 	.byte	0xff
	.zero		1


	//   ....[157]....
        /*0acc*/ 	.word	0x00009f60
        /*0ad0*/ 	.word	0x00000000
        /*0ad4*/ 	.word	0x00000000
        /*0ad8*/ 	.short	0x010a
        /*0ada*/ 	.byte	0xff
	.zero		1


	//   ....[158]....
        /*0adc*/ 	.word	0x00009fc0
        /*0ae0*/ 	.word	0x00000000
        /*0ae4*/ 	.word	0x00000000
        /*0ae8*/ 	.short	0x010a
        /*0aea*/ 	.byte	0xff
	.zero		1


	//   ....[159]....
        /*0aec*/ 	.word	0x0000a020
        /*0af0*/ 	.word	0x00000000
        /*0af4*/ 	.word	0x000001a0
        /*0af8*/ 	.short	0x010a
        /*0afa*/ 	.byte	0xff
	.zero		1


	//   ....[160]....
        /*0afc*/ 	.word	0x0000a070
        /*0b00*/ 	.word	0x0000000c
        /*0b04*/ 	.word	0x00000140
        /*0b08*/ 	.short	0x010a
        /*0b0a*/ 	.byte	0xff
	.zero		1


	//   ....[161]....
        /*0b0c*/ 	.word	0x0000a0d0
        /*0b10*/ 	.word	0x00000000
        /*0b14*/ 	.word	0x00000138
        /*0b18*/ 	.short	0x010a
        /*0b1a*/ 	.byte	0xff
	.zero		1


	//   ....[162]....
        /*0b1c*/ 	.word	0x0000a130
        /*0b20*/ 	.word	0x00000000
        /*0b24*/ 	.word	0x00000118
        /*0b28*/ 	.short	0x010a
        /*0b2a*/ 	.byte	0xff
	.zero		1


	//   ....[163]....
        /*0b2c*/ 	.word	0x0000a190
        /*0b30*/ 	.word	0x00000009
        /*0b34*/ 	.word	0x00000118
        /*0b38*/ 	.short	0x010a
        /*0b3a*/ 	.byte	0xff
	.zero		1


	//   ....[164]....
        /*0b3c*/ 	.word	0x0000a1f0
        /*0b40*/ 	.word	0x00000000
        /*0b44*/ 	.word	0x00000000
        /*0b48*/ 	.short	0x010a
        /*0b4a*/ 	.byte	0xff
	.zero		1


	//   ....[165]....
        /*0b4c*/ 	.word	0x0000a250
        /*0b50*/ 	.word	0x00000000
        /*0b54*/ 	.word	0x00000000
        /*0b58*/ 	.short	0x010a
        /*0b5a*/ 	.byte	0xff
	.zero		1


	//   ....[166]....
        /*0b5c*/ 	.word	0x0000a2a0
        /*0b60*/ 	.word	0x00000000
        /*0b64*/ 	.word	0x00000140
        /*0b68*/ 	.short	0x010a
        /*0b6a*/ 	.byte	0xff
	.zero		1


	//   ....[167]....
        /*0b6c*/ 	.word	0x0000a2f0
        /*0b70*/ 	.word	0x00000000
        /*0b74*/ 	.word	0x00000100
        /*0b78*/ 	.short	0x010a
        /*0b7a*/ 	.byte	0xff
	.zero		1


	//   ....[168]....
        /*0b7c*/ 	.word	0x0000a340
        /*0b80*/ 	.word	0x00000059
        /*0b84*/ 	.word	0x00000160
        /*0b88*/ 	.short	0x010a
        /*0b8a*/ 	.byte	0xff
	.zero		1


	//   ....[169]....
        /*0b8c*/ 	.word	0x0000a390
        /*0b90*/ 	.word	0x00000002
        /*0b94*/ 	.word	0x00000100
        /*0b98*/ 	.short	0x010a
        /*0b9a*/ 	.byte	0xff
	.zero		1


	//----- nvinfo : EIATTR_NUM_MBARRIERS
	.align		4
.L_47:
        /*0b9c*/ 	.byte	0x03, 0x38
        /*0b9e*/ 	.short	0x0035


	//----- nvinfo : EIATTR_EXIT_INSTR_OFFSETS
	.align		4
        /*0ba0*/ 	.byte	0x04, 0x1c
        /*0ba2*/ 	.short	(.L_49 - .L_48)


	//   ....[0]....
.L_48:
        /*0ba4*/ 	.word	0x000037e0


	//   ....[1]....
        /*0ba8*/ 	.word	0x00003cd0


	//   ....[2]....
        /*0bac*/ 	.word	0x00003d30


	//   ....[3]....
        /*0bb0*/ 	.word	0x00005690


	//   ....[4]....
        /*0bb4*/ 	.word	0x00006660


	//   ....[5]....
        /*0bb8*/ 	.word	0x000066a0


	//   ....[6]....
        /*0bbc*/ 	.word	0x000093c0


	//   ....[7]....
        /*0bc0*/ 	.word	0x00009440


	//   ....[8]....
        /*0bc4*/ 	.word	0x00009470


	//   ....[9]....
        /*0bc8*/ 	.word	0x000094e0


	//----- nvinfo : EIATTR_MAX_THREADS
	.align		4
.L_49:
        /*0bcc*/ 	.byte	0x04, 0x05
        /*0bce*/ 	.short	(.L_51 - .L_50)
.L_50:
        /*0bd0*/ 	.word	0x00000100
        /*0bd4*/ 	.word	0x00000001
        /*0bd8*/ 	.word	0x00000001


	//----- nvinfo : EIATTR_CRS_STACK_SIZE
	.align		4
.L_51:
        /*0bdc*/ 	.byte	0x04, 0x1e
        /*0bde*/ 	.short	(.L_53 - .L_52)
.L_52:
        /*0be0*/ 	.word	0x00000000


	//----- nvinfo : EIATTR_CBANK_PARAM_SIZE
	.align		4
.L_53:
        /*0be4*/ 	.byte	0x03, 0x19
        /*0be6*/ 	.short	0x0c00


	//----- nvinfo : EIATTR_PARAM_CBANK
	.align		4
        /*0be8*/ 	.byte	0x04, 0x0a
        /*0bea*/ 	.short	(.L_55 - .L_54)
	.align		4
.L_54:
        /*0bec*/ 	.word	index@(.nv.constant0._ZN7cutlass13device_kernelINS_4gemm6kernel13GemmUniversalIN4cute5tupleIJiiiiEEENS1_10collective13CollectiveMmaINS1_46MainloopSm100TmaUmmaWarpSpecializedBlockScaledILi16ELi2ELi2ENS5_IJNS4_1CILi2EEESB_NSA_ILi1EEEEEEEENS5_IJNSA_ILi256EEENSA_ILi64EEENSA_ILi128EEEEEENS5_IJNS_12float_e2m1_tENS_13float_ue4m3_tEEEENS5_IJNS5_IJlSC_lEEENS4_6LayoutINS5_IJNS5_IJNS5_IJNSA_ILi32EEENSA_ILi4EEEEEEiEEENS5_IJNS5_IJNSA_ILi16EEESP_EEEiEEENS5_IJSC_iEEEEEENS5_IJSU_NS5_IJNS5_IJNSA_ILi0EEESC_EEENSA_ILi512EEEEEENS5_IJSX_iEEEEEEEEEEESL_S14_NS4_8TiledMMAINS4_8MMA_AtomIJNS4_23SM100_MMA_MXF4_2x1SM_SSISJ_SJ_fSK_Li256ELi64ELi16ELNS4_4UMMA5MajorE0ELS19_0ELNS18_7ScaleInE0ELS1A_0EEEEEENSN_INS5_IJSC_SC_SC_EEENS5_IJSX_SX_SX_EEEEENS5_IJNS4_10UnderscoreES1G_S1G_EEEEENS5_IJNS4_28SM100_TMA_2SM_LOAD_MULTICASTES1J_EEENS5_IJNS4_14ComposedLayoutINS4_7SwizzleILi2ELi4ELi3EEENS4_18smem_ptr_flag_bitsILi4EEENSN_INS5_IJNSA_ILi8EEESH_EEENS5_IJSH_SC_EEEEEEENSN_INS5_IJNS5_IJNS5_IJSQ_SC_EEEST_EEESC_NS5_IJSC_SB_EEEEEENS5_IJNS5_IJNS5_IJST_SZ_EEESY_EEESX_NS5_IJSP_SZ_EEEEEEEEEEEvNS4_8identityENS5_IJNS4_18SM100_TMA_2SM_LOADES1J_EEES24_vS25_EENS_8epilogue10collective18CollectiveEpilogueINS29_23Sm100TmaWarpSpecializedILi3ELi2ELi32ELb1ELb0EEEJNS5_IJSH_SG_SH_EEENS5_IJNSN_ISH_SC_EENSN_ISO_SC_EEEEENS_10bfloat16_tESM_S2I_SM_NS29_6fusion15FusionCallbacksIS2D_NS2J_17LinearCombinationIS2I_fS2I_fLNS_15FloatRoundStyleE2EEES2E_S2H_JEEENS4_5SM1004TMEM4LOAD26SM100_TMEM_LOAD_32dp32b32xENS4_13SM90_TMA_LOADENS1L_IS1N_NS1O_ILi16EEENSN_INS5_IJS1Q_SO_EEENS5_IJSO_SC_EEEEEEENS4_39AutoVectorizingCopyWithAssumedAlignmentILi128EEENS4_14SM90_TMA_STOREES2Y_S30_S30_EEEvvEEEEvNT_6ParamsE)
        /*0bf0*/ 	.short	0x0380
        /*0bf2*/ 	.short	0x0c00


	//----- nvinfo : EIATTR_SW_WAR
	.align		4
.L_55:
        /*0bf4*/ 	.byte	0x04, 0x36
        /*0bf6*/ 	.short	(.L_57 - .L_56)
.L_56:
        /*0bf8*/ 	.word	0x00000008
.L_57:


//--------------------- .nv.callgraph             --------------------------
	.section	.nv.callgraph,"",@"SHT_CUDA_CALLGRAPH"
	.align	4
	.sectionentsize	8
	.align		4
        /*0000*/ 	.word	0x00000000
	.align		4
        /*0004*/ 	.word	0xffffffff
	.align		4
        /*0008*/ 	.word	index@(_ZN7cutlass13device_kernelINS_4gemm6kernel13GemmUniversalIN4cute5tupleIJiiiiEEENS1_10collective13CollectiveMmaINS1_46MainloopSm100TmaUmmaWarpSpecializedBlockScaledILi16ELi2ELi2ENS5_IJNS4_1CILi2EEESB_NSA_ILi1EEEEEEEENS5_IJNSA_ILi256EEENSA_ILi64EEENSA_ILi128EEEEEENS5_IJNS_12float_e2m1_tENS_13float_ue4m3_tEEEENS5_IJNS5_IJlSC_lEEENS4_6LayoutINS5_IJNS5_IJNS5_IJNSA_ILi32EEENSA_ILi4EEEEEEiEEENS5_IJNS5_IJNSA_ILi16EEESP_EEEiEEENS5_IJSC_iEEEEEENS5_IJSU_NS5_IJNS5_IJNSA_ILi0EEESC_EEENSA_ILi512EEEEEENS5_IJSX_iEEEEEEEEEEESL_S14_NS4_8TiledMMAINS4_8MMA_AtomIJNS4_23SM100_MMA_MXF4_2x1SM_SSISJ_SJ_fSK_Li256ELi64ELi16ELNS4_4UMMA5MajorE0ELS19_0ELNS18_7ScaleInE0ELS1A_0EEEEEENSN_INS5_IJSC_SC_SC_EEENS5_IJSX_SX_SX_EEEEENS5_IJNS4_10UnderscoreES1G_S1G_EEEEENS5_IJNS4_28SM100_TMA_2SM_LOAD_MULTICASTES1J_EEENS5_IJNS4_14ComposedLayoutINS4_7SwizzleILi2ELi4ELi3EEENS4_18smem_ptr_flag_bitsILi4EEENSN_INS5_IJNSA_ILi8EEESH_EEENS5_IJSH_SC_EEEEEEENSN_INS5_IJNS5_IJNS5_IJSQ_SC_EEEST_EEESC_NS5_IJSC_SB_EEEEEENS5_IJNS5_IJNS5_IJST_SZ_EEESY_EEESX_NS5_IJSP_SZ_EEEEEEEEEEEvNS4_8identityENS5_IJNS4_18SM100_TMA_2SM_LOADES1J_EEES24_vS25_EENS_8epilogue10collective18CollectiveEpilogueINS29_23Sm100TmaWarpSpecializedILi3ELi2ELi32ELb1ELb0EEEJNS5_IJSH_SG_SH_EEENS5_IJNSN_ISH_SC_EENSN_ISO_SC_EEEEENS_10bfloat16_tESM_S2I_SM_NS29_6fusion15FusionCallbacksIS2D_NS2J_17LinearCombinationIS2I_fS2I_fLNS_15FloatRoundStyleE2EEES2E_S2H_JEEENS4_5SM1004TMEM4LOAD26SM100_TMEM_LOAD_32dp32b32xENS4_13SM90_TMA_LOADENS1L_IS1N_NS1O_ILi16EEENSN_INS5_IJS1Q_SO_EEENS5_IJSO_SC_EEEEEEENS4_39AutoVectorizingCopyWithAssumedAlignmentILi128EEENS4_14SM90_TMA_STOREES2Y_S30_S30_EEEvvEEEEvNT_6ParamsE)
	.align		4
        /*000c*/ 	.word	index@(__assertfail)
	.align		4
        /*0010*/ 	.word	0x00000000
	.align		4
        /*0014*/ 	.word	0xfffffffe
	.align		4
        /*0018*/ 	.word	0x00000000
	.align		4
        /*001c*/ 	.word	0xfffffffd
	.align		4
        /*0020*/ 	.word	0x00000000
	.align		4
        /*0024*/ 	.word	0xfffffffc


//--------------------- .nv.constant4             --------------------------
	.section	.nv.constant4,"a",@progbits
	.align	8
	.align		8
.nv.constant4:
        /*0000*/ 	.dword	__assertfail
	.align		8
        /*0008*/ 	.dword	__unnamed_1
	.align		8
        /*0010*/ 	.dword	__unnamed_2
	.align		8
        /*0018*/ 	.dword	_ZN40_INTERNAL_ea91432c_4_k_cu_1c2f5157_237784cuda3std3__45__cpo5beginE
	.align		8
        /*0020*/ 	.dword	_ZN40_INTERNAL_ea91432c_4_k_cu_1c2f5157_237784cuda3std3__45__cpo3endE
	.align		8
        /*0028*/ 	.dword	_ZN40_INTERNAL_ea91432c_4_k_cu_1c2f5157_237784cuda3std3__45__cpo6cbeginE
	.align		8
        /*0030*/ 	.dword	_ZN40_INTERNAL_ea91432c_4_k_cu_1c2f5157_237784cuda3std3__45__cpo4cendE
	.align		8
        /*0038*/ 	.dword	_ZN40_INTERNAL_ea91432c_4_k_cu_1c2f5157_237784cuda3std3__442_GLOBAL__N__ea91432c_4_k_cu_1c2f5157_237786ignoreE
	.align		8
        /*0040*/ 	.dword	_ZN40_INTERNAL_ea91432c_4_k_cu_1c2f5157_237784cuda3std3__419piecewise_constructE
	.align		8
        /*0048*/ 	.dword	_ZN40_INTERNAL_ea91432c_4_k_cu_1c2f5157_237784cuda3std3__48in_placeE
	.align		8
        /*0050*/ 	.dword	_ZN40_INTERNAL_ea91432c_4_k_cu_1c2f5157_237784cuda3std6ranges3__45__cpo4swapE
	.align		8
        /*0058*/ 	.dword	_ZN40_INTERNAL_ea91432c_4_k_cu_1c2f5157_237784cuda3std6ranges3__45__cpo9iter_moveE
	.align		8
        /*0060*/ 	.dword	_ZN40_INTERNAL_ea91432c_4_k_cu_1c2f5157_237784cute7productE
	.align		8
        /*0068*/ 	.dword	_ZN40_INTERNAL_ea91432c_4_k_cu_1c2f5157_237784cute1_E
	.align		8
        /*0070*/ 	.dword	$str$25
	.align		8
        /*0078*/ 	.dword	$str$26
	.align		8
        /*0080*/ 	.dword	$str$29
	.align		8
        /*0088*/ 	.dword	$str$30


//--------------------- .text._ZN7cutlass13device_kernelINS_4gemm6kernel13GemmUniversalIN4cute5tupleIJiiiiEEENS1_10collective13CollectiveMmaINS1_46MainloopSm100TmaUmmaWarpSpecializedBlockScaledILi16ELi2ELi2ENS5_IJNS4_1CILi2EEESB_NSA_ILi1EEEEEEEENS5_IJNSA_ILi256EEENSA_ILi64EEENSA_ILi128EEEEEENS5_IJNS_12float_e2m1_tENS_13float_ue4m3_tEEEENS5_IJNS5_IJlSC_lEEENS4_6LayoutINS5_IJNS5_IJNS5_IJNSA_ILi32EEENSA_ILi4EEEEEEiEEENS5_IJNS5_IJNSA_ILi16EEESP_EEEiEEENS5_IJSC_iEEEEEENS5_IJSU_NS5_IJNS5_IJNSA_ILi0EEESC_EEENSA_ILi512EEEEEENS5_IJSX_iEEEEEEEEEEESL_S14_NS4_8TiledMMAINS4_8MMA_AtomIJNS4_23SM100_MMA_MXF4_2x1SM_SSISJ_SJ_fSK_Li256ELi64ELi16ELNS4_4UMMA5MajorE0ELS19_0ELNS18_7ScaleInE0ELS1A_0EEEEEENSN_INS5_IJSC_SC_SC_EEENS5_IJSX_SX_SX_EEEEENS5_IJNS4_10UnderscoreES1G_S1G_EEEEENS5_IJNS4_28SM100_TMA_2SM_LOAD_MULTICASTES1J_EEENS5_IJNS4_14ComposedLayoutINS4_7SwizzleILi2ELi4ELi3EEENS4_18smem_ptr_flag_bitsILi4EEENSN_INS5_IJNSA_ILi8EEESH_EEENS5_IJSH_SC_EEEEEEENSN_INS5_IJNS5_IJNS5_IJSQ_SC_EEEST_EEESC_NS5_IJSC_SB_EEEEEENS5_IJNS5_IJNS5_IJST_SZ_EEESY_EEESX_NS5_IJSP_SZ_EEEEEEEEEEEvNS4_8identityENS5_IJNS4_18SM100_TMA_2SM_LOADES1J_EEES24_vS25_EENS_8epilogue10collective18CollectiveEpilogueINS29_23Sm100TmaWarpSpecializedILi3ELi2ELi32ELb1ELb0EEEJNS5_IJSH_SG_SH_EEENS5_IJNSN_ISH_SC_EENSN_ISO_SC_EEEEENS_10bfloat16_tESM_S2I_SM_NS29_6fusion15FusionCallbacksIS2D_NS2J_17LinearCombinationIS2I_fS2I_fLNS_15FloatRoundStyleE2EEES2E_S2H_JEEENS4_5SM1004TMEM4LOAD26SM100_TMEM_LOAD_32dp32b32xENS4_13SM90_TMA_LOADENS1L_IS1N_NS1O_ILi16EEENSN_INS5_IJS1Q_SO_EEENS5_IJSO_SC_EEEEEEENS4_39AutoVectorizingCopyWithAssumedAlignmentILi128EEENS4_14SM90_TMA_STOREES2Y_S30_S30_EEEvvEEEEvNT_6ParamsE --------------------------
	.section	.text._ZN7cutlass13device_kernelINS_4gemm6kernel13GemmUniversalIN4cute5tupleIJiiiiEEENS1_10collective13CollectiveMmaINS1_46MainloopSm100TmaUmmaWarpSpecializedBlockScaledILi16ELi2ELi2ENS5_IJNS4_1CILi2EEESB_NSA_ILi1EEEEEEEENS5_IJNSA_ILi256EEENSA_ILi64EEENSA_ILi128EEEEEENS5_IJNS_12float_e2m1_tENS_13float_ue4m3_tEEEENS5_IJNS5_IJlSC_lEEENS4_6LayoutINS5_IJNS5_IJNS5_IJNSA_ILi32EEENSA_ILi4EEEEEEiEEENS5_IJNS5_IJNSA_ILi16EEESP_EEEiEEENS5_IJSC_iEEEEEENS5_IJSU_NS5_IJNS5_IJNSA_ILi0EEESC_EEENSA_ILi512EEEEEENS5_IJSX_iEEEEEEEEEEESL_S14_NS4_8TiledMMAINS4_8MMA_AtomIJNS4_23SM100_MMA_MXF4_2x1SM_SSISJ_SJ_fSK_Li256ELi64ELi16ELNS4_4UMMA5MajorE0ELS19_0ELNS18_7ScaleInE0ELS1A_0EEEEEENSN_INS5_IJSC_SC_SC_EEENS5_IJSX_SX_SX_EEEEENS5_IJNS4_10UnderscoreES1G_S1G_EEEEENS5_IJNS4_28SM100_TMA_2SM_LOAD_MULTICASTES1J_EEENS5_IJNS4_14ComposedLayoutINS4_7SwizzleILi2ELi4ELi3EEENS4_18smem_ptr_flag_bitsILi4EEENSN_INS5_IJNSA_ILi8EEESH_EEENS5_IJSH_SC_EEEEEEENSN_INS5_IJNS5_IJNS5_IJSQ_SC_EEEST_EEESC_NS5_IJSC_SB_EEEEEENS5_IJNS5_IJNS5_IJST_SZ_EEESY_EEESX_NS5_IJSP_SZ_EEEEEEEEEEEvNS4_8identityENS5_IJNS4_18SM100_TMA_2SM_LOADES1J_EEES24_vS25_EENS_8epilogue10collective18CollectiveEpilogueINS29_23Sm100TmaWarpSpecializedILi3ELi2ELi32ELb1ELb0EEEJNS5_IJSH_SG_SH_EEENS5_IJNSN_ISH_SC_EENSN_ISO_SC_EEEEENS_10bfloat16_tESM_S2I_SM_NS29_6fusion15FusionCallbacksIS2D_NS2J_17LinearCombinationIS2I_fS2I_fLNS_15FloatRoundStyleE2EEES2E_S2H_JEEENS4_5SM1004TMEM4LOAD26SM100_TMEM_LOAD_32dp32b32xENS4_13SM90_TMA_LOADENS1L_IS1N_NS1O_ILi16EEENSN_INS5_IJS1Q_SO_EEENS5_IJSO_SC_EEEEEEENS4_39AutoVectorizingCopyWithAssumedAlignmentILi128EEENS4_14SM90_TMA_STOREES2Y_S30_S30_EEEvvEEEEvNT_6ParamsE,"ax",@progbits
	.align	128
.text._ZN7cutlass13device_kernelINS_4gemm6kernel13GemmUniversalIN4cute5tupleIJiiiiEEENS1_10collective13CollectiveMmaINS1_46MainloopSm100TmaUmmaWarpSpecializedBlockScaledILi16ELi2ELi2ENS5_IJNS4_1CILi2EEESB_NSA_ILi1EEEEEEEENS5_IJNSA_ILi256EEENSA_ILi64EEENSA_ILi128EEEEEENS5_IJNS_12float_e2m1_tENS_13float_ue4m3_tEEEENS5_IJNS5_IJlSC_lEEENS4_6LayoutINS5_IJNS5_IJNS5_IJNSA_ILi32EEENSA_ILi4EEEEEEiEEENS5_IJNS5_IJNSA_ILi16EEESP_EEEiEEENS5_IJSC_iEEEEEENS5_IJSU_NS5_IJNS5_IJNSA_ILi0EEESC_EEENSA_ILi512EEEEEENS5_IJSX_iEEEEEEEEEEESL_S14_NS4_8TiledMMAINS4_8MMA_AtomIJNS4_23SM100_MMA_MXF4_2x1SM_SSISJ_SJ_fSK_Li256ELi64ELi16ELNS4_4UMMA5MajorE0ELS19_0ELNS18_7ScaleInE0ELS1A_0EEEEEENSN_INS5_IJSC_SC_SC_EEENS5_IJSX_SX_SX_EEEEENS5_IJNS4_10UnderscoreES1G_S1G_EEEEENS5_IJNS4_28SM100_TMA_2SM_LOAD_MULTICASTES1J_EEENS5_IJNS4_14ComposedLayoutINS4_7SwizzleILi2ELi4ELi3EEENS4_18smem_ptr_flag_bitsILi4EEENSN_INS5_IJNSA_ILi8EEESH_EEENS5_IJSH_SC_EEEEEEENSN_INS5_IJNS5_IJNS5_IJSQ_SC_EEEST_EEESC_NS5_IJSC_SB_EEEEEENS5_IJNS5_IJNS5_IJST_SZ_EEESY_EEESX_NS5_IJSP_SZ_EEEEEEEEEEEvNS4_8identityENS5_IJNS4_18SM100_TMA_2SM_LOADES1J_EEES24_vS25_EENS_8epilogue10collective18CollectiveEpilogueINS29_23Sm100TmaWarpSpecializedILi3ELi2ELi32ELb1ELb0EEEJNS5_IJSH_SG_SH_EEENS5_IJNSN_ISH_SC_EENSN_ISO_SC_EEEEENS_10bfloat16_tESM_S2I_SM_NS29_6fusion15FusionCallbacksIS2D_NS2J_17LinearCombinationIS2I_fS2I_fLNS_15FloatRoundStyleE2EEES2E_S2H_JEEENS4_5SM1004TMEM4LOAD26SM100_TMEM_LOAD_32dp32b32xENS4_13SM90_TMA_LOADENS1L_IS1N_NS1O_ILi16EEENSN_INS5_IJS1Q_SO_EEENS5_IJSO_SC_EEEEEEENS4_39AutoVectorizingCopyWithAssumedAlignmentILi128EEENS4_14SM90_TMA_STOREES2Y_S30_S30_EEEvvEEEEvNT_6ParamsE:
        .type           _ZN7cutlass13device_kernelINS_4gemm6kernel13GemmUniversalIN4cute5tupleIJiiiiEEENS1_10collective13CollectiveMmaINS1_46MainloopSm100TmaUmmaWarpSpecializedBlockScaledILi16ELi2ELi2ENS5_IJNS4_1CILi2EEESB_NSA_ILi1EEEEEEEENS5_IJNSA_ILi256EEENSA_ILi64EEENSA_ILi128EEEEEENS5_IJNS_12float_e2m1_tENS_13float_ue4m3_tEEEENS5_IJNS5_IJlSC_lEEENS4_6LayoutINS5_IJNS5_IJNS5_IJNSA_ILi32EEENSA_ILi4EEEEEEiEEENS5_IJNS5_IJNSA_ILi16EEESP_EEEiEEENS5_IJSC_iEEEEEENS5_IJSU_NS5_IJNS5_IJNSA_ILi0EEESC_EEENSA_ILi512EEEEEENS5_IJSX_iEEEEEEEEEEESL_S14_NS4_8TiledMMAINS4_8MMA_AtomIJNS4_23SM100_MMA_MXF4_2x1SM_SSISJ_SJ_fSK_Li256ELi64ELi16ELNS4_4UMMA5MajorE0ELS19_0ELNS18_7ScaleInE0ELS1A_0EEEEEENSN_INS5_IJSC_SC_SC_EEENS5_IJSX_SX_SX_EEEEENS5_IJNS4_10UnderscoreES1G_S1G_EEEEENS5_IJNS4_28SM100_TMA_2SM_LOAD_MULTICASTES1J_EEENS5_IJNS4_14ComposedLayoutINS4_7SwizzleILi2ELi4ELi3EEENS4_18smem_ptr_flag_bitsILi4EEENSN_INS5_IJNSA_ILi8EEESH_EEENS5_IJSH_SC_EEEEEEENSN_INS5_IJNS5_IJNS5_IJSQ_SC_EEEST_EEESC_NS5_IJSC_SB_EEEEEENS5_IJNS5_IJNS5_IJST_SZ_EEESY_EEESX_NS5_IJSP_SZ_EEEEEEEEEEEvNS4_8identityENS5_IJNS4_18SM100_TMA_2SM_LOADES1J_EEES24_vS25_EENS_8epilogue10collective18CollectiveEpilogueINS29_23Sm100TmaWarpSpecializedILi3ELi2ELi32ELb1ELb0EEEJNS5_IJSH_SG_SH_EEENS5_IJNSN_ISH_SC_EENSN_ISO_SC_EEEEENS_10bfloat16_tESM_S2I_SM_NS29_6fusion15FusionCallbacksIS2D_NS2J_17LinearCombinationIS2I_fS2I_fLNS_15FloatRoundStyleE2EEES2E_S2H_JEEENS4_5SM1004TMEM4LOAD26SM100_TMEM_LOAD_32dp32b32xENS4_13SM90_TMA_LOADENS1L_IS1N_NS1O_ILi16EEENSN_INS5_IJS1Q_SO_EEENS5_IJSO_SC_EEEEEEENS4_39AutoVectorizingCopyWithAssumedAlignmentILi128EEENS4_14SM90_TMA_STOREES2Y_S30_S30_EEEvvEEEEvNT_6ParamsE,@function
        .size           _ZN7cutlass13device_kernelINS_4gemm6kernel13GemmUniversalIN4cute5tupleIJiiiiEEENS1_10collective13CollectiveMmaINS1_46MainloopSm100TmaUmmaWarpSpecializedBlockScaledILi16ELi2ELi2ENS5_IJNS4_1CILi2EEESB_NSA_ILi1EEEEEEEENS5_IJNSA_ILi256EEENSA_ILi64EEENSA_ILi128EEEEEENS5_IJNS_12float_e2m1_tENS_13float_ue4m3_tEEEENS5_IJNS5_IJlSC_lEEENS4_6LayoutINS5_IJNS5_IJNS5_IJNSA_ILi32EEENSA_ILi4EEEEEEiEEENS5_IJNS5_IJNSA_ILi16EEESP_EEEiEEENS5_IJSC_iEEEEEENS5_IJSU_NS5_IJNS5_IJNSA_ILi0EEESC_EEENSA_ILi512EEEEEENS5_IJSX_iEEEEEEEEEEESL_S14_NS4_8TiledMMAINS4_8MMA_AtomIJNS4_23SM100_MMA_MXF4_2x1SM_SSISJ_SJ_fSK_Li256ELi64ELi16ELNS4_4UMMA5MajorE0ELS19_0ELNS18_7ScaleInE0ELS1A_0EEEEEENSN_INS5_IJSC_SC_SC_EEENS5_IJSX_SX_SX_EEEEENS5_IJNS4_10UnderscoreES1G_S1G_EEEEENS5_IJNS4_28SM100_TMA_2SM_LOAD_MULTICASTES1J_EEENS5_IJNS4_14ComposedLayoutINS4_7SwizzleILi2ELi4ELi3EEENS4_18smem_ptr_flag_bitsILi4EEENSN_INS5_IJNSA_ILi8EEESH_EEENS5_IJSH_SC_EEEEEEENSN_INS5_IJNS5_IJNS5_IJSQ_SC_EEEST_EEESC_NS5_IJSC_SB_EEEEEENS5_IJNS5_IJNS5_IJST_SZ_EEESY_EEESX_NS5_IJSP_SZ_EEEEEEEEEEEvNS4_8identityENS5_IJNS4_18SM100_TMA_2SM_LOADES1J_EEES24_vS25_EENS_8epilogue10collective18CollectiveEpilogueINS29_23Sm100TmaWarpSpecializedILi3ELi2ELi32ELb1ELb0EEEJNS5_IJSH_SG_SH_EEENS5_IJNSN_ISH_SC_EENSN_ISO_SC_EEEEENS_10bfloat16_tESM_S2I_SM_NS29_6fusion15FusionCallbacksIS2D_NS2J_17LinearCombinationIS2I_fS2I_fLNS_15FloatRoundStyleE2EEES2E_S2H_JEEENS4_5SM1004TMEM4LOAD26SM100_TMEM_LOAD_32dp32b32xENS4_13SM90_TMA_LOADENS1L_IS1N_NS1O_ILi16EEENSN_INS5_IJS1Q_SO_EEENS5_IJSO_SC_EEEEEEENS4_39AutoVectorizingCopyWithAssumedAlignmentILi128EEENS4_14SM90_TMA_STOREES2Y_S30_S30_EEEvvEEEEvNT_6ParamsE,(.L_x_212 - _ZN7cutlass13device_kernelINS_4gemm6kernel13GemmUniversalIN4cute5tupleIJiiiiEEENS1_10collective13CollectiveMmaINS1_46MainloopSm100TmaUmmaWarpSpecializedBlockScaledILi16ELi2ELi2ENS5_IJNS4_1CILi2EEESB_NSA_ILi1EEEEEEEENS5_IJNSA_ILi256EEENSA_ILi64EEENSA_ILi128EEEEEENS5_IJNS_12float_e2m1_tENS_13float_ue4m3_tEEEENS5_IJNS5_IJlSC_lEEENS4_6LayoutINS5_IJNS5_IJNS5_IJNSA_ILi32EEENSA_ILi4EEEEEEiEEENS5_IJNS5_IJNSA_ILi16EEESP_EEEiEEENS5_IJSC_iEEEEEENS5_IJSU_NS5_IJNS5_IJNSA_ILi0EEESC_EEENSA_ILi512EEEEEENS5_IJSX_iEEEEEEEEEEESL_S14_NS4_8TiledMMAINS4_8MMA_AtomIJNS4_23SM100_MMA_MXF4_2x1SM_SSISJ_SJ_fSK_Li256ELi64ELi16ELNS4_4UMMA5MajorE0ELS19_0ELNS18_7ScaleInE0ELS1A_0EEEEEENSN_INS5_IJSC_SC_SC_EEENS5_IJSX_SX_SX_EEEEENS5_IJNS4_10UnderscoreES1G_S1G_EEEEENS5_IJNS4_28SM100_TMA_2SM_LOAD_MULTICASTES1J_EEENS5_IJNS4_14ComposedLayoutINS4_7SwizzleILi2ELi4ELi3EEENS4_18smem_ptr_flag_bitsILi4EEENSN_INS5_IJNSA_ILi8EEESH_EEENS5_IJSH_SC_EEEEEEENSN_INS5_IJNS5_IJNS5_IJSQ_SC_EEEST_EEESC_NS5_IJSC_SB_EEEEEENS5_IJNS5_IJNS5_IJST_SZ_EEESY_EEESX_NS5_IJSP_SZ_EEEEEEEEEEEvNS4_8identityENS5_IJNS4_18SM100_TMA_2SM_LOADES1J_EEES24_vS25_EENS_8epilogue10collective18CollectiveEpilogueINS29_23Sm100TmaWarpSpecializedILi3ELi2ELi32ELb1ELb0EEEJNS5_IJSH_SG_SH_EEENS5_IJNSN_ISH_SC_EENSN_ISO_SC_EEEEENS_10bfloat16_tESM_S2I_SM_NS29_6fusion15FusionCallbacksIS2D_NS2J_17LinearCombinationIS2I_fS2I_fLNS_15FloatRoundStyleE2EEES2E_S2H_JEEENS4_5SM1004TMEM4LOAD26SM100_TMEM_LOAD_32dp32b32xENS4_13SM90_TMA_LOADENS1L_IS1N_NS1O_ILi16EEENSN_INS5_IJS1Q_SO_EEENS5_IJSO_SC_EEEEEEENS4_39AutoVectorizingCopyWithAssumedAlignmentILi128EEENS4_14SM90_TMA_STOREES2Y_S30_S30_EEEvvEEEEvNT_6ParamsE)
        .other          _ZN7cutlass13device_kernelINS_4gemm6kernel13GemmUniversalIN4cute5tupleIJiiiiEEENS1_10collective13CollectiveMmaINS1_46MainloopSm100TmaUmmaWarpSpecializedBlockScaledILi16ELi2ELi2ENS5_IJNS4_1CILi2EEESB_NSA_ILi1EEEEEEEENS5_IJNSA_ILi256EEENSA_ILi64EEENSA_ILi128EEEEEENS5_IJNS_12float_e2m1_tENS_13float_ue4m3_tEEEENS5_IJNS5_IJlSC_lEEENS4_6LayoutINS5_IJNS5_IJNS5_IJNSA_ILi32EEENSA_ILi4EEEEEEiEEENS5_IJNS5_IJNSA_ILi16EEESP_EEEiEEENS5_IJSC_iEEEEEENS5_IJSU_NS5_IJNS5_IJNSA_ILi0EEESC_EEENSA_ILi512EEEEEENS5_IJSX_iEEEEEEEEEEESL_S14_NS4_8TiledMMAINS4_8MMA_AtomIJNS4_23SM100_MMA_MXF4_2x1SM_SSISJ_SJ_fSK_Li256ELi64ELi16ELNS4_4UMMA5MajorE0ELS19_0ELNS18_7ScaleInE0ELS1A_0EEEEEENSN_INS5_IJSC_SC_SC_EEENS5_IJSX_SX_SX_EEEEENS5_IJNS4_10UnderscoreES1G_S1G_EEEEENS5_IJNS4_28SM100_TMA_2SM_LOAD_MULTICASTES1J_EEENS5_IJNS4_14ComposedLayoutINS4_7SwizzleILi2ELi4ELi3EEENS4_18smem_ptr_flag_bitsILi4EEENSN_INS5_IJNSA_ILi8EEESH_EEENS5_IJSH_SC_EEEEEEENSN_INS5_IJNS5_IJNS5_IJSQ_SC_EEEST_EEESC_NS5_IJSC_SB_EEEEEENS5_IJNS5_IJNS5_IJST_SZ_EEESY_EEESX_NS5_IJSP_SZ_EEEEEEEEEEEvNS4_8identityENS5_IJNS4_18SM100_TMA_2SM_LOADES1J_EEES24_vS25_EENS_8epilogue10collective18CollectiveEpilogueINS29_23Sm100TmaWarpSpecializedILi3ELi2ELi32ELb1ELb0EEEJNS5_IJSH_SG_SH_EEENS5_IJNSN_ISH_SC_EENSN_ISO_SC_EEEEENS_10bfloat16_tESM_S2I_SM_NS29_6fusion15FusionCallbacksIS2D_NS2J_17LinearCombinationIS2I_fS2I_fLNS_15FloatRoundStyleE2EEES2E_S2H_JEEENS4_5SM1004TMEM4LOAD26SM100_TMEM_LOAD_32dp32b32xENS4_13SM90_TMA_LOADENS1L_IS1N_NS1O_ILi16EEENSN_INS5_IJS1Q_SO_EEENS5_IJSO_SC_EEEEEEENS4_39AutoVectorizingCopyWithAssumedAlignmentILi128EEENS4_14SM90_TMA_STOREES2Y_S30_S30_EEEvvEEEEvNT_6ParamsE,@"STO_CUDA_ENTRY STV_DEFAULT"
_ZN7cutlass13device_kernelINS_4gemm6kernel13GemmUniversalIN4cute5tupleIJiiiiEEENS1_10collective13CollectiveMmaINS1_46MainloopSm100TmaUmmaWarpSpecializedBlockScaledILi16ELi2ELi2ENS5_IJNS4_1CILi2EEESB_NSA_ILi1EEEEEEEENS5_IJNSA_ILi256EEENSA_ILi64EEENSA_ILi128EEEEEENS5_IJNS_12float_e2m1_tENS_13float_ue4m3_tEEEENS5_IJNS5_IJlSC_lEEENS4_6LayoutINS5_IJNS5_IJNS5_IJNSA_ILi32EEENSA_ILi4EEEEEEiEEENS5_IJNS5_IJNSA_ILi16EEESP_EEEiEEENS5_IJSC_iEEEEEENS5_IJSU_NS5_IJNS5_IJNSA_ILi0EEESC_EEENSA_ILi512EEEEEENS5_IJSX_iEEEEEEEEEEESL_S14_NS4_8TiledMMAINS4_8MMA_AtomIJNS4_23SM100_MMA_MXF4_2x1SM_SSISJ_SJ_fSK_Li256ELi64ELi16ELNS4_4UMMA5MajorE0ELS19_0ELNS18_7ScaleInE0ELS1A_0EEEEEENSN_INS5_IJSC_SC_SC_EEENS5_IJSX_SX_SX_EEEEENS5_IJNS4_10UnderscoreES1G_S1G_EEEEENS5_IJNS4_28SM100_TMA_2SM_LOAD_MULTICASTES1J_EEENS5_IJNS4_14ComposedLayoutINS4_7SwizzleILi2ELi4ELi3EEENS4_18smem_ptr_flag_bitsILi4EEENSN_INS5_IJNSA_ILi8EEESH_EEENS5_IJSH_SC_EEEEEEENSN_INS5_IJNS5_IJNS5_IJSQ_SC_EEEST_EEESC_NS5_IJSC_SB_EEEEEENS5_IJNS5_IJNS5_IJST_SZ_EEESY_EEESX_NS5_IJSP_SZ_EEEEEEEEEEEvNS4_8identityENS5_IJNS4_18SM100_TMA_2SM_LOADES1J_EEES24_vS25_EENS_8epilogue10collective18CollectiveEpilogueINS29_23Sm100TmaWarpSpecializedILi3ELi2ELi32ELb1ELb0EEEJNS5_IJSH_SG_SH_EEENS5_IJNSN_ISH_SC_EENSN_ISO_SC_EEEEENS_10bfloat16_tESM_S2I_SM_NS29_6fusion15FusionCallbacksIS2D_NS2J_17LinearCombinationIS2I_fS2I_fLNS_15FloatRoundStyleE2EEES2E_S2H_JEEENS4_5SM1004TMEM4LOAD26SM100_TMEM_LOAD_32dp32b32xENS4_13SM90_TMA_LOADENS1L_IS1N_NS1O_ILi16EEENSN_INS5_IJS1Q_SO_EEENS5_IJSO_SC_EEEEEEENS4_39AutoVectorizingCopyWithAssumedAlignmentILi128EEENS4_14SM90_TMA_STOREES2Y_S30_S30_EEEvvEEEEvNT_6ParamsE:
[----:B------:R-:W1:Y:S01]  /*0000*/  LDC R1, c[0x0][0x37c] ;  /* 0x0000df00ff017b82 */ /* 0x000e620000000800 */
[----:B------:R-:W2:Y:S01]  /*0010*/  S2R R92, SR_TID.X ;  /* 0x00000000005c7919 */ /* 0x000ea20000002100 */
[----:B------:R-:W3:Y:S06]  /*0020*/  LDCU.64 UR12, c[0x0][0xc90] ;  /* 0x00019200ff0c77ac */ /* 0x000eec0008000a00 */
[----:B------:R-:W4:Y:S01]  /*0030*/  S2UR UR57, SR_CgaCtaId ;  /* 0x00000000003979c3 */ /* 0x000f220000008800 */
[----:B------:R-:W-:Y:S02]  /*0040*/  PRMT R84, RZ, 0x7610, R84 ;  /* 0x00007610ff547816 */ /* 0x000fe40000000054 */
[----:B------:R-:W-:Y:S01]  /*0050*/  ELECT P1, URZ, PT ;  /* 0x0000000000ff782f */ /* 0x000fe20003820000 */
[----:B---3--:R-:W-:-:S04]  /*0060*/  UISETP.NE.U32.AND UP0, UPT, UR12, URZ, UPT ;  /* 0x000000ff0c00728c */ /* 0x008fc8000bf05070 */
[----:B------:R-:W-:Y:S02]  /*0070*/  UISETP.NE.AND.EX UP0, UPT, UR13, URZ, UPT, UP0 ;  /* 0x000000ff0d00728c */ /* 0x000fe4000bf05300 */
[----:B----4-:R-:W-:Y:S02]  /*0080*/  ULOP3.LUT UR55, UR57, 0x1, URZ, 0xc0, !UPT ;  /* 0x0000000139377892 */ /* 0x010fe4000f8ec0ff */
[----:B------:R-:W-:Y:S01]  /*0090*/  ULOP3.LUT UR56, UR57, 0x1, URZ, 0x3c, !UPT ;  /* 0x0000000139387892 */ /* 0x000fe2000f8e3cff */
[----:B--2---:R-:W-:-:S05]  /*00a0*/  SHF.R.U32.HI R85, RZ, 0x5, R92 ;  /* 0x00000005ff557819 */ /* 0x004fca000001165c */
[----:B------:R-:W2:Y:S02]  /*00b0*/  SHFL.IDX PT, R0, R85, RZ, 0x1f ;  /* 0x00001fff55007589 */ /* 0x000ea400000e0000 */
[----:B--2---:R-:W-:Y:S01]  /*00c0*/  R2UR UR22, R0 ;  /* 0x00000000001672ca */ /* 0x004fe200000e0000 */
[----:B-1----:R-:W-:-:S14]  /*00d0*/  BRA.U UP0, `(.L_x_0) ;  /* 0x0000000100307547 */ /* 0x002fdc000b800000 */
[----:B------:R-:W1:Y:S02]  /*00e0*/  LDCU.64 UR4, c[0x0][0xc88] ;  /* 0x00019100ff0477ac */ /* 0x000e640008000a00 */
[----:B-1----:R-:W-:-:S04]  /*00f0*/  UISETP.NE.U32.AND UP0, UPT, UR4, URZ, UPT ;  /* 0x000000ff0400728c */ /* 0x002fc8000bf05070 */
[----:B------:R-:W-:-:S09]  /*0100*/  UISETP.NE.AND.EX UP0, UPT, UR5, URZ, UPT, UP0 ;  /* 0x000000ff0500728c */ /* 0x000fd2000bf05300 */
[----:B------:R-:W-:Y:S05]  /*0110*/  BRA.U !UP0, `(.L_x_1) ;  /* 0x0000000108147547 */ /* 0x000fea000b800000 */
[----:B------:R-:W1:Y:S01]  /*0120*/  LDC.64 R2, c[0x0][0xc88] ;  /* 0x00032200ff027b82 */ /* 0x000e620000000a00 */
[----:B------:R-:W1:Y:S02]  /*0130*/  LDCU.64 UR4, c[0x0][0x358] ;  /* 0x00006b00ff0477ac */ /* 0x000e640008000a00 */
[----:B-1----:R1:W5:Y:S01]  /*0140*/  LDG.E R41, desc[UR4][R2.64] ;  /* 0x0000000402297981 */ /* 0x002362000c1e1900 */
[----:B------:R-:W-:Y:S01]  /*0150*/  HFMA2 R84, -RZ, RZ, 0, 5.9604644775390625e-08 ;  /* 0x00000001ff547431 */ /* 0x000fe200000001ff */
[----:B------:R-:W-:Y:S05]  /*0160*/  BRA `(.L_x_0) ;  /* 0x00000000000c7947 */ /* 0x000fea0003800000 */
.L_x_1:
[----:B------:R-:W1:Y:S01]  /*0170*/  LDCU UR4, c[0x0][0xc80] ;  /* 0x00019000ff0477ac */ /* 0x000e620008000800 */
[----:B------:R-:W-:Y:S01]  /*0180*/  HFMA2 R84, -RZ, RZ, 0, 5.9604644775390625e-08 ;  /* 0x00000001ff547431 */ /* 0x000fe200000001ff */
[----:B-1----:R-:W-:-:S07]  /*0190*/  MOV R41, UR4 ;  /* 0x0000000400297c02 */ /* 0x002fce0008000f00 */
.L_x_0:
[----:B------:R-:W2:Y:S02]  /*01a0*/  LDCU.64 UR4, c[0x0][0xcb0] ;  /* 0x00019600ff0477ac */ /* 0x000ea40008000a00 */
[----:B--2---:R-:W-:-:S04]  /*01b0*/  UISETP.NE.U32.AND UP0, UPT, UR4, URZ, UPT ;  /* 0x000000ff0400728c */ /* 0x004fc8000bf05070 */
[----:B------:R-:W-:-:S09]  /*01c0*/  UISETP.NE.AND.EX UP0, UPT, UR5, URZ, UPT, UP0 ;  /* 0x000000ff0500728c */ /* 0x000fd2000bf05300 */
[----:B------:R-:W-:Y:S05]  /*01d0*/  BRA.U UP0, `(.L_x_2) ;  /* 0x0000000100287547 */ /* 0x000fea000b800000 */
[----:B------:R-:W2:Y:S02]  /*01e0*/  LDCU.64 UR4, c[0x0][0xca8] ;  /* 0x00019500ff0477ac */ /* 0x000ea40008000a00 */
[----:B--2---:R-:W-:-:S04]  /*01f0*/  UISETP.NE.U32.AND UP0, UPT, UR4, URZ, UPT ;  /* 0x000000ff0400728c */ /* 0x004fc8000bf05070 */
[----:B------:R-:W-:-:S09]  /*0200*/  UISETP.NE.AND.EX UP0, UPT, UR5, URZ, UPT, UP0 ;  /* 0x000000ff0500728c */ /* 0x000fd2000bf05300 */
[----:B------:R-:W-:Y:S05]  /*0210*/  BRA.U !UP0, `(.L_x_3) ;  /* 0x0000000108107547 */ /* 0x000fea000b800000 */
[----:B------:R-:W2:Y:S01]  /*0220*/  LDC.64 R38, c[0x0][0xca8] ;  /* 0x00032a00ff267b82 */ /* 0x000ea20000000a00 */
[----:B------:R-:W2:Y:S02]  /*0230*/  LDCU.64 UR4, c[0x0][0x358] ;  /* 0x00006b00ff0477ac */ /* 0x000ea40008000a00 */
[----:B--2---:R2:W5:Y:S01]  /*0240*/  LDG.E R38, desc[UR4][R38.64] ;  /* 0x0000000426267981 */ /* 0x004562000c1e1900 */
[----:B------:R-:W-:Y:S05]  /*0250*/  BRA `(.L_x_2) ;  /* 0x0000000000087947 */ /* 0x000fea0003800000 */
.L_x_3:
[----:B------:R-:W2:Y:S02]  /*0260*/  LDCU UR4, c[0x0][0xca0] ;  /* 0x00019400ff0477ac */ /* 0x000ea40008000800 */
[----:B--2---:R-:W-:Y:S02]  /*0270*/  MOV R38, UR4 ;  /* 0x0000000400267c02 */ /* 0x004fe40008000f00 */
.L_x_2:
[----:B------:R-:W-:Y:S01]  /*0280*/  IMAD.U32 R0, RZ, RZ, UR22 ;  /* 0x00000016ff007e24 */ /* 0x000fe2000f8e00ff */
[----:B------:R-:W-:Y:S04]  /*0290*/  BSSY.RECONVERGENT B0, `(.L_x_4) ;  /* 0x0000012000007945 */ /* 0x000fe80003800200 */
[C---:B------:R-:W-:Y:S02]  /*02a0*/  ISETP.NE.OR P2, PT, R0.reuse, 0x1, !P1 ;  /* 0x000000010000780c */ /* 0x040fe40004f45670 */
[----:B------:R-:W-:-:S11]  /*02b0*/  ISETP.NE.OR P0, PT, R0, 0x3, !P1 ;  /* 0x000000030000780c */ /* 0x000fd60004f05670 */
[----:B------:R-:W-:Y:S05]  /*02c0*/  @P2 BRA `(.L_x_5) ;  /* 0x0000000000382947 */ /* 0x000fea0003800000 */
[----:B------:R-:W3:Y:S02]  /*02d0*/  LDCU.64 UR4, c[0x0][0x348] ;  /* 0x00006900ff0477ac */ /* 0x000ee40008000a00 */
[----:B---3--:R-:W-:Y:S02]  /*02e0*/  UIADD3 UR10, UP3, UPT, UR4, 0x80, URZ ;  /* 0x00000080040a7890 */ /* 0x008fe4000ff7e0ff */
[----:B------:R-:W-:Y:S02]  /*02f0*/  UIADD3 UR8, UP2, UPT, UR4, 0x180, URZ ;  /* 0x0000018004087890 */ /* 0x000fe4000ff5e0ff */
[----:B------:R-:W-:Y:S02]  /*0300*/  UIADD3 UR6, UP1, UPT, UR4, 0x280, URZ ;  /* 0x0000028004067890 */ /* 0x000fe4000ff3e0ff */
[----:B------:R-:W-:Y:S02]  /*0310*/  UIADD3 UR4, UP0, UPT, UR4, 0x380, URZ ;  /* 0x0000038004047890 */ /* 0x000fe4000ff1e0ff */
[----:B------:R-:W-:-:S02]  /*0320*/  UIADD3.X UR11, UPT, UPT, URZ, UR5, URZ, UP3, !UPT ;  /* 0x00000005ff0b7290 */ /* 0x000fc40009ffe4ff */
[----:B------:R-:W-:Y:S02]  /*0330*/  UIADD3.X UR9, UPT, UPT, URZ, UR5, URZ, UP2, !UPT ;  /* 0x00000005ff097290 */ /* 0x000fe400097fe4ff */
[----:B------:R-:W-:Y:S02]  /*0340*/  UIADD3.X UR7, UPT, UPT, URZ, UR5, URZ, UP1, !UPT ;  /* 0x00000005ff077290 */ /* 0x000fe40008ffe4ff */
[----:B------:R-:W-:-:S03]  /*0350*/  UIADD3.X UR5, UPT, UPT, URZ, UR5, URZ, UP0, !UPT ;  /* 0x00000005ff057290 */ /* 0x000fc600087fe4ff */
[----:B------:R3:W-:Y:S02]  /*0360*/  UTMACCTL.PF [UR10] ;  /* 0x000000000a0079b9 */ /* 0x0007e40008040000 */
[----:B------:R3:W-:Y:S02]  /*0370*/  UTMACCTL.PF [UR8] ;  /* 0x00000000080079b9 */ /* 0x0007e40008040000 */
[----:B------:R3:W-:Y:S02]  /*0380*/  UTMACCTL.PF [UR6] ;  /* 0x00000000060079b9 */ /* 0x0007e40008040000 */
[----:B------:R3:W-:Y:S02]  /*0390*/  UTMACCTL.PF [UR4] ;  /* 0x00000000040079b9 */ /* 0x0007e40008040000 */
[----:B---3--:R-:W-:Y:S01]  /*03a0*/  NOP ;  /* 0x0000000000007918 */ /* 0x008fe20000000000 */
.L_x_5:
[----:B------:R-:W-:Y:S05]  /*03b0*/  BSYNC.RECONVERGENT B0 ;  /* 0x0000000000007941 */ /* 0x000fea0003800200 */
.L_x_4:
[----:B------:R-:W-:Y:S04]  /*03c0*/  BSSY.RECONVERGENT B0, `(.L_x_6) ;  /* 0x000000a000007945 */ /* 0x000fe80003800200 */
[----:B------:R-:W-:Y:S05]  /*03d0*/  @P0 BRA `(.L_x_7) ;  /* 0x0000000000200947 */ /* 0x000fea0003800000 */
[----:B------:R-:W3:Y:S02]  /*03e0*/  LDCU.64 UR4, c[0x0][0x348] ;  /* 0x00006900ff0477ac */ /* 0x000ee40008000a00 */
[----:B---3--:R-:W-:Y:S02]  /*03f0*/  UIADD3 UR6, UP1, UPT, UR4, 0x980, URZ ;  /* 0x0000098004067890 */ /* 0x008fe4000ff3e0ff */
[----:B------:R-:W-:Y:S02]  /*0400*/  UIADD3 UR4, UP0, UPT, UR4, 0xa80, URZ ;  /* 0x00000a8004047890 */ /* 0x000fe4000ff1e0ff */
[----:B------:R-:W-:Y:S02]  /*0410*/  UIADD3.X UR7, UPT, UPT, URZ, UR5, URZ, UP1, !UPT ;  /* 0x00000005ff077290 */ /* 0x000fe40008ffe4ff */
[----:B------:R-:W-:-:S07]  /*0420*/  UIADD3.X UR5, UPT, UPT, URZ, UR5, URZ, UP0, !UPT ;  /* 0x00000005ff057290 */ /* 0x000fce00087fe4ff */
[----:B------:R3:W-:Y:S02]  /*0430*/  UTMACCTL.PF [UR6] ;  /* 0x00000000060079b9 */ /* 0x0007e40008040000 */
[----:B------:R3:W-:Y:S02]  /*0440*/  UTMACCTL.PF [UR4] ;  /* 0x00000000040079b9 */ /* 0x0007e40008040000 */
[----:B---3--:R-:W-:Y:S01]  /*0450*/  NOP ;  /* 0x0000000000007918 */ /* 0x008fe20000000000 */
.L_x_7:
[----:B------:R-:W-:Y:S05]  /*0460*/  BSYNC.RECONVERGENT B0 ;  /* 0x0000000000007941 */ /* 0x000fea0003800200 */
.L_x_6:
[----:B------:R-:W3:Y:S01]  /*0470*/  LDCU.64 UR4, c[0x0][0xc88] ;  /* 0x00019100ff0477ac */ /* 0x000ee20008000a00 */
[----:B------:R-:W-:Y:S02]  /*0480*/  UISETP.EQ.U32.AND UP1, UPT, UR12, URZ, UPT ;  /* 0x000000ff0c00728c */ /* 0x000fe4000bf22070 */
[----:B------:R-:W-:Y:S02]  /*0490*/  UPLOP3.LUT UP3, UPT, UPT, UPT, UPT, 0x80, 0x8 ;  /* 0x000000000008789c */ /* 0x000fe40003f6f070 */
[----:B---3--:R-:W-:-:S04]  /*04a0*/  UISETP.NE.U32.AND UP0, UPT, UR4, URZ, UPT ;  /* 0x000000ff0400728c */ /* 0x008fc8000bf05070 */
[----:B------:R-:W-:-:S04]  /*04b0*/  UISETP.NE.AND.EX UP0, UPT, UR5, URZ, UPT, UP0 ;  /* 0x000000ff0500728c */ /* 0x000fc8000bf05300 */
[----:B------:R-:W-:-:S04]  /*04c0*/  UISETP.EQ.OR.EX UP2, UPT, UR13, URZ, !UP0, UP1 ;  /* 0x000000ff0d00728c */ /* 0x000fc8000c742710 */
[----:B------:R-:W-:-:S06]  /*04d0*/  UP2UR UR4, UPR, URZ, 0x4 ;  /* 0x00000004ff047883 */ /* 0x000fcc0008000000 */
[----:B------:R-:W-:Y:S01]  /*04e0*/  MOV R88, UR4 ;  /* 0x0000000400587c02 */ /* 0x000fe20008000f00 */
[----:B------:R-:W-:Y:S06]  /*04f0*/  BRA.U !UP2, `(.L_x_8) ;  /* 0x000000010a207547 */ /* 0x000fec000b800000 */
[----:B------:R-:W-:Y:S01]  /*0500*/  UISETP.NE.U32.AND UP1, UPT, UR12, URZ, UPT ;  /* 0x000000ff0c00728c */ /* 0x000fe2000bf25070 */
[----:B-----5:R-:W-:Y:S01]  /*0510*/  FSETP.NEU.AND P0, PT, R41, RZ, PT ;  /* 0x000000ff2900720b */ /* 0x020fe20003f0d000 */
[----:B------:R-:W-:Y:S02]  /*0520*/  USEL UR4, URZ, 0xffffffff, UP0 ;  /* 0xffffffffff047887 */ /* 0x000fe40008000000 */
[----:B------:R-:W-:-:S10]  /*0530*/  UISETP.NE.AND.EX UP1, UPT, UR13, URZ, UPT, UP1 ;  /* 0x000000ff0d00728c */ /* 0x000fd4000bf25310 */
[----:B------:R-:W-:Y:S01]  /*0540*/  VOTEU.ANY UP0, P0 ;  /* 0x0000000000ff7886 */ /* 0x000fe20000000100 */
[----:B------:R-:W-:-:S04]  /*0550*/  @!UP1 USEL UR4, URZ, 0xffffffff, UP0 ;  /* 0xffffffffff049887 */ /* 0x000fc80008000000 */
[----:B------:R-:W-:-:S04]  /*0560*/  ULOP3.LUT UR4, UR4, 0x1, URZ, 0xc0, !UPT ;  /* 0x0000000104047892 */ /* 0x000fc8000f8ec0ff */
[----:B------:R-:W-:-:S11]  /*0570*/  UISETP.NE.U32.AND UP3, UPT, UR4, 0x1, UPT ;  /* 0x000000010400788c */ /* 0x000fd6000bf65070 */
.L_x_8:
[----:B------:R-:W3:Y:S01]  /*0580*/  SHFL.IDX PT, R0, R85, RZ, 0x1f ;  /* 0x00001fff55007589 */ /* 0x000ee200000e0000 */
[----:B------:R-:W-:-:S04]  /*0590*/  UISETP.NE.AND UP0, UPT, UR22, 0x2, UPT ;  /* 0x000000021600788c */ /* 0x000fc8000bf05270 */
[----:B------:R-:W-:Y:S02]  /*05a0*/  UISETP.EQ.AND UP1, UPT, UR55, URZ, !UP0 ;  /* 0x000000ff3700728c */ /* 0x000fe4000c722270 */
[----:B------:R-:W-:-:S04]  /*05b0*/  USEL UR48, URZ, 0x1, UP0 ;  /* 0x00000001ff307887 */ /* 0x000fc80008000000 */
[----:B------:R-:W-:Y:S02]  /*05c0*/  PLOP3.LUT P4, PT, P1, PT, UP1, 0x80, 0x8 ;  /* 0x000000000008781c */ /* 0x000fe40000f8f018 */
[----:B---3--:R-:W-:-:S13]  /*05d0*/  ISETP.NE.AND P0, PT, R0, RZ, PT ;  /* 0x000000ff0000720c */ /* 0x008fda0003f05270 */
[----:B------:R-:W-:Y:S05]  /*05e0*/  @P0 BRA `(.L_x_9) ;  /* 0x0000000000c00947 */ /* 0x000fea0003800000 */
[----:B------:R-:W-:Y:S01]  /*05f0*/  ELECT P0, URZ, PT ;  /* 0x0000000000ff782f */ /* 0x000fe20003800000 */
[----:B------:R-:W-:-:S12]  /*0600*/  BSSY.RECONVERGENT B0, `(.L_x_9) ;  /* 0x000002e000007945 */ /* 0x000fd80003800200 */
[----:B------:R-:W-:Y:S05]  /*0610*/  @!P0 BRA `(.L_x_10) ;  /* 0x0000000000b08947 */ /* 0x000fea0003800000 */
[----:B------:R-:W-:Y:S01]  /*0620*/  UMOV UR4, 0x400 ;  /* 0x0000040000047882 */ /* 0x000fe20000000000 */
[----:B------:R-:W-:Y:S01]  /*0630*/  UMOV UR8, 0x1 ;  /* 0x0000000100087882 */ /* 0x000fe20000000000 */
[----:B------:R-:W-:Y:S01]  /*0640*/  UMOV UR6, 0x2 ;  /* 0x0000000200067882 */ /* 0x000fe20000000000 */
[----:B------:R-:W-:Y:S02]  /*0650*/  ULEA UR4, UR57, UR4, 0x18 ;  /* 0x0000000439047291 */ /* 0x000fe4000f8ec0ff */
[----:B------:R-:W-:-:S04]  /*0660*/  UIADD3 UR8, UPT, UPT, -UR8, 0x100000, URZ ;  /* 0x0010000008087890 */ /* 0x000fc8000fffe1ff */
[----:B------:R-:W-:Y:S02]  /*0670*/  USHF.L.U32 UR9, UR8, 0xb, URZ ;  /* 0x0000000b08097899 */ /* 0x000fe400080006ff */
[----:B------:R-:W-:Y:S02]  /*0680*/  USHF.L.U32 UR8, UR8, 0x1, URZ ;  /* 0x0000000108087899 */ /* 0x000fe400080006ff */
[----:B------:R-:W-:-:S04]  /*0690*/  UIADD3 UR6, UPT, UPT, -UR6, 0x100000, URZ ;  /* 0x0010000006067890 */ /* 0x000fc8000fffe1ff */
[----:B------:R-:W-:Y:S02]  /*06a0*/  USHF.L.U32 UR7, UR6, 0xb, URZ ;  /* 0x0000000b06077899 */ /* 0x000fe400080006ff */
[----:B------:R-:W-:Y:S01]  /*06b0*/  USHF.L.U32 UR6, UR6, 0x1, URZ ;  /* 0x0000000106067899 */ /* 0x000fe200080006ff */
[----:B------:R-:W3:Y:S03]  /*06c0*/  FENCE.VIEW.ASYNC.S ;  /* 0x00000000000073c6 */ /* 0x000ee60000000000 */
[----:B---3--:R3:W4:Y:S08]  /*06d0*/  SYNCS.EXCH.64 URZ, [UR4], UR8 ;  /* 0x0000000804ff75b2 */ /* 0x0087300008000100 */
[----:B------:R3:W1:Y:S01]  /*06e0*/  SYNCS.EXCH.64 URZ, [UR4+0x80], UR6 ;  /* 0x0000800604ff75b2 */ /* 0x0006620008000100 */
        /* <DEDUP_REMOVED lines=29> */
[----:B------:R3:W1:Y:S02]  /*08c0*/  SYNCS.EXCH.64 URZ, [UR4+0xf8], UR6 ;  /* 0x0000f80604ff75b2 */ /* 0x0006640008000100 */
[----:B---34-:R-:W-:Y:S01]  /*08d0*/  NOP ;  /* 0x0000000000007918 */ /* 0x018fe20000000000 */
.L_x_10:
[----:B------:R-:W-:Y:S05]  /*08e0*/  BSYNC.RECONVERGENT B0 ;  /* 0x0000000000007941 */ /* 0x000fea0003800200 */
.L_x_9:
[----:B------:R-:W3:Y:S01]  /*08f0*/  SHFL.IDX PT, R0, R85, RZ, 0x1f ;  /* 0x00001fff55007589 */ /* 0x000ee200000e0000 */
[----:B------:R-:W-:Y:S01]  /*0900*/  NOP ;  /* 0x0000000000007918 */ /* 0x000fe20000000000 */
[----:B---3--:R-:W-:-:S13]  /*0910*/  ISETP.NE.AND P0, PT, R0, 0x1, PT ;  /* 0x000000010000780c */ /* 0x008fda0003f05270 */
[----:B------:R-:W-:Y:S05]  /*0920*/  @P0 BRA `(.L_x_11) ;  /* 0x00000000004c0947 */ /* 0x000fea0003800000 */
        /* <DEDUP_REMOVED lines=10> */
[----:B------:R-:W-:Y:S01]  /*09d0*/  ELECT P0, URZ, PT ;  /* 0x0000000000ff782f */ /* 0x000fe20003800000 */
[----:B------:R-:W3:Y:S02]  /*09e0*/  FENCE.VIEW.ASYNC.S ;  /* 0x00000000000073c6 */ /* 0x000ee40000000000 */
[----:B---3--:R3:W4:Y:S08]  /*09f0*/  SYNCS.EXCH.64 URZ, [UR4+0x100], UR8 ;  /* 0x0001000804ff75b2 */ /* 0x0087300008000100 */
[----:B------:R3:W1:Y:S01]  /*0a00*/  SYNCS.EXCH.64 URZ, [UR4+0x118], UR6 ;  /* 0x0001180604ff75b2 */ /* 0x0006620008000100 */
[----:B------:R3:W1:Y:S01]  /*0a10*/  SYNCS.EXCH.64 URZ, [UR4+0x108], UR8 ;  /* 0x0001080804ff75b2 */ /* 0x0006620008000100 */
[----:B------:R3:W1:Y:S01]  /*0a20*/  SYNCS.EXCH.64 URZ, [UR4+0x120], UR6 ;  /* 0x0001200604ff75b2 */ /* 0x0006620008000100 */
[----:B------:R3:W1:Y:S01]  /*0a30*/  SYNCS.EXCH.64 URZ, [UR4+0x110], UR8 ;  /* 0x0001100804ff75b2 */ /* 0x0006620008000100 */
[----:B------:R3:W1:Y:S01]  /*0a40*/  SYNCS.EXCH.64 URZ, [UR4+0x128], UR6 ;  /* 0x0001280604ff75b2 */ /* 0x0006620008000100 */
[----:B------:R-:W-:Y:S01]  /*0a50*/  NOP ;  /* 0x0000000000007918 */ /* 0x000fe20000000000 */
.L_x_11:
[----:B------:R-:W2:Y:S01]  /*0a60*/  SHFL.IDX PT, R0, R85, RZ, 0x1f ;  /* 0x00001fff55007589 */ /* 0x000ea200000e0000 */
[----:B------:R-:W-:Y:S01]  /*0a70*/  NOP ;  /* 0x0000000000007918 */ /* 0x000fe20000000000 */
[----:B--2---:R-:W-:-:S13]  /*0a80*/  ISETP.NE.AND P0, PT, R0, 0x3, PT ;  /* 0x000000030000780c */ /* 0x004fda0003f05270 */
[----:B------:R-:W-:Y:S05]  /*0a90*/  @P0 BRA `(.L_x_12) ;  /* 0x00000000002c0947 */ /* 0x000fea0003800000 */
[----:B---3--:R-:W-:Y:S01]  /*0aa0*/  UMOV UR6, 0x400 ;  /* 0x0000040000067882 */ /* 0x008fe20000000000 */
[----:B------:R-:W-:Y:S01]  /*0ab0*/  UMOV UR4, 0x20 ;  /* 0x0000002000047882 */ /* 0x000fe20000000000 */
[----:B------:R-:W-:Y:S02]  /*0ac0*/  ULEA UR6, UR57, UR6, 0x18 ;  /* 0x0000000639067291 */ /* 0x000fe4000f8ec0ff */
[----:B------:R-:W-:-:S04]  /*0ad0*/  UIADD3 UR4, UPT, UPT, -UR4, 0x100000, URZ ;  /* 0x0010000004047890 */ /* 0x000fc8000fffe1ff */
[----:B------:R-:W-:Y:S02]  /*0ae0*/  USHF.L.U32 UR5, UR4, 0xb, URZ ;  /* 0x0000000b04057899 */ /* 0x000fe400080006ff */
[----:B------:R-:W-:Y:S01]  /*0af0*/  USHF.L.U32 UR4, UR4, 0x1, URZ ;  /* 0x0000000104047899 */ /* 0x000fe200080006ff */
[----:B------:R-:W-:Y:S01]  /*0b00*/  ELECT P0, URZ, PT ;  /* 0x0000000000ff782f */ /* 0x000fe20003800000 */
[----:B------:R-:W2:Y:S10]  /*0b10*/  FENCE.VIEW.ASYNC.S ;  /* 0x00000000000073c6 */ /* 0x000eb40000000000 */
[----:B--2---:R2:W3:Y:S01]  /*0b20*/  SYNCS.EXCH.64 URZ, [UR6+0x130], UR4 ;  /* 0x0001300406ff75b2 */ /* 0x0044e20008000100 */
[----:B------:R2:W1:Y:S01]  /*0b30*/  SYNCS.EXCH.64 URZ, [UR6+0x138], UR4 ;  /* 0x0001380406ff75b2 */ /* 0x0004620008000100 */
[----:B------:R-:W-:Y:S01]  /*0b40*/  NOP ;  /* 0x0000000000007918 */ /* 0x000fe20000000000 */
.L_x_12:
[----:B------:R-:W4:Y:S01]  /*0b50*/  SHFL.IDX PT, R0, R85, RZ, 0x1f ;  /* 0x00001fff55007589 */ /* 0x000f2200000e0000 */
[----:B------:R-:W-:Y:S01]  /*0b60*/  NOP ;  /* 0x0000000000007918 */ /* 0x000fe20000000000 */
[----:B----4-:R-:W-:-:S13]  /*0b70*/  ISETP.NE.AND P0, PT, R0, 0x4, PT ;  /* 0x000000040000780c */ /* 0x010fda0003f05270 */
[----:B------:R-:W-:Y:S05]  /*0b80*/  @P0 BRA `(.L_x_13) ;  /* 0x0000000000480947 */ /* 0x000fea0003800000 */
[----:B--23--:R-:W-:Y:S01]  /*0b90*/  UMOV UR4, 0x3a0 ;  /* 0x000003a000047882 */ /* 0x00cfe20000000000 */
[----:B------:R-:W-:Y:S01]  /*0ba0*/  UMOV UR6, 0x400 ;  /* 0x0000040000067882 */ /* 0x000fe20000000000 */
[----:B------:R-:W-:Y:S01]  /*0bb0*/  USEL UR4, UR4, 0x320, UP3 ;  /* 0x0000032004047887 */ /* 0x000fe20009800000 */
        /* <DEDUP_REMOVED lines=9> */
[----:B------:R-:W2:Y:S02]  /*0c50*/  FENCE.VIEW.ASYNC.S ;  /* 0x00000000000073c6 */ /* 0x000ea40000000000 */
[----:B--2---:R4:W2:Y:S08]  /*0c60*/  SYNCS.EXCH.64 URZ, [UR6+0x140], UR8 ;  /* 0x0001400806ff75b2 */ /* 0x0048b00008000100 */
[----:B------:R4:W3:Y:S01]  /*0c70*/  SYNCS.EXCH.64 URZ, [UR6+0x150], UR4 ;  /* 0x0001500406ff75b2 */ /* 0x0008e20008000100 */
[----:B------:R4:W1:Y:S01]  /*0c80*/  SYNCS.EXCH.64 URZ, [UR6+0x148], UR8 ;  /* 0x0001480806ff75b2 */ /* 0x0008620008000100 */
[----:B------:R4:W1:Y:S02]  /*0c90*/  SYNCS.EXCH.64 URZ, [UR6+0x158], UR4 ;  /* 0x0001580406ff75b2 */ /* 0x0008640008000100 */
[----:B----4-:R-:W-:Y:S01]  /*0ca0*/  NOP ;  /* 0x0000000000007918 */ /* 0x010fe20000000000 */
.L_x_13:
[----:B------:R-:W4:Y:S01]  /*0cb0*/  SHFL.IDX PT, R0, R85, RZ, 0x1f ;  /* 0x00001fff55007589 */ /* 0x000f2200000e0000 */
[----:B------:R-:W-:Y:S01]  /*0cc0*/  NOP ;  /* 0x0000000000007918 */ /* 0x000fe20000000000 */
[----:B----4-:R-:W-:-:S13]  /*0cd0*/  ISETP.NE.AND P0, PT, R0, 0x5, PT ;  /* 0x000000050000780c */ /* 0x010fda0003f05270 */
[----:B------:R-:W-:Y:S05]  /*0ce0*/  @P0 BRA `(.L_x_14) ;  /* 0x0000000000440947 */ /* 0x000fea0003800000 */
[----:B--23--:R-:W-:Y:S01]  /*0cf0*/  UMOV UR4, 0x400 ;  /* 0x0000040000047882 */ /* 0x00cfe20000000000 */
        /* <DEDUP_REMOVED lines=16> */
.L_x_14:
[----:B------:R-:W4:Y:S01]  /*0e00*/  SHFL.IDX PT, R0, R85, RZ, 0x1f ;  /* 0x00001fff55007589 */ /* 0x000f2200000e0000 */
[----:B------:R-:W-:Y:S01]  /*0e10*/  ISETP.NE.OR P1, PT, RZ, UR22, !P1 ;  /* 0x00000016ff007c0c */ /* 0x000fe2000cf25670 */
[----:B------:R-:W-:Y:S01]  /*0e20*/  NOP ;  /* 0x0000000000007918 */ /* 0x000fe20000000000 */
[----:B----4-:R-:W-:-:S13]  /*0e30*/  ISETP.NE.AND P0, PT, R0, 0x3, PT ;  /* 0x000000030000780c */ /* 0x010fda0003f05270 */
[----:B------:R-:W-:Y:S05]  /*0e40*/  @P0 BRA `(.L_x_15) ;  /* 0x0000000000340947 */ /* 0x000fea0003800000 */
[----:B--23--:R-:W-:Y:S01]  /*0e50*/  UMOV UR4, 0x400 ;  /* 0x0000040000047882 */ /* 0x00cfe20000000000 */
[----:B------:R-:W-:Y:S01]  /*0e60*/  UMOV UR6, 0x20 ;  /* 0x0000002000067882 */ /* 0x000fe20000000000 */
[----:B------:R-:W-:Y:S02]  /*0e70*/  ULEA UR4, UR57, UR4, 0x18 ;  /* 0x0000000439047291 */ /* 0x000fe4000f8ec0ff */
[----:B------:R-:W-:-:S04]  /*0e80*/  UIADD3 UR6, UPT, UPT, -UR6, 0x100000, URZ ;  /* 0x0010000006067890 */ /* 0x000fc8000fffe1ff */
[----:B------:R-:W-:Y:S02]  /*0e90*/  USHF.L.U32 UR7, UR6, 0xb, URZ ;  /* 0x0000000b06077899 */ /* 0x000fe400080006ff */
[----:B------:R-:W-:Y:S01]  /*0ea0*/  USHF.L.U32 UR6, UR6, 0x1, URZ ;  /* 0x0000000106067899 */ /* 0x000fe200080006ff */
[----:B------:R-:W-:Y:S01]  /*0eb0*/  ELECT P0, URZ, PT ;  /* 0x0000000000ff782f */ /* 0x000fe20003800000 */
[----:B------:R-:W2:Y:S10]  /*0ec0*/  FENCE.VIEW.ASYNC.S ;  /* 0x00000000000073c6 */ /* 0x000eb40000000000 */
[----:B--2---:R4:W2:Y:S01]  /*0ed0*/  SYNCS.EXCH.64 URZ, [UR4+0x180], UR6 ;  /* 0x0001800604ff75b2 */ /* 0x0048a20008000100 */
[----:B------:R4:W3:Y:S01]  /*0ee0*/  SYNCS.EXCH.64 URZ, [UR4+0x190], UR6 ;  /* 0x0001900604ff75b2 */ /* 0x0008e20008000100 */
[----:B------:R4:W1:Y:S01]  /*0ef0*/  SYNCS.EXCH.64 URZ, [UR4+0x188], UR6 ;  /* 0x0001880604ff75b2 */ /* 0x0008620008000100 */
[----:B------:R4:W1:Y:S02]  /*0f00*/  SYNCS.EXCH.64 URZ, [UR4+0x198], UR6 ;  /* 0x0001980604ff75b2 */ /* 0x0008640008000100 */
[----:B----4-:R-:W-:Y:S01]  /*0f10*/  NOP ;  /* 0x0000000000007918 */ /* 0x010fe20000000000 */
.L_x_15:
[----:B------:R-:W-:Y:S01]  /*0f20*/  VOTEU.ALL UP0, P1 ;  /* 0x0000000000ff7886 */ /* 0x000fe20000800000 */
[----:B--23--:R-:W-:Y:S01]  /*0f30*/  UMOV UR4, 0x20 ;  /* 0x0000002000047882 */ /* 0x00cfe20000000000 */
[----:B------:R-:W2:Y:S01]  /*0f40*/  LDCU UR7, c[0x0][0x36c] ;  /* 0x00006d80ff0777ac */ /* 0x000ea20008000800 */
[----:B------:R-:W-:Y:S01]  /*0f50*/  NOP ;  /* 0x0000000000007918 */ /* 0x000fe20000000000 */
[----:B-1----:R-:W-:Y:S01]  /*0f60*/  LOP3.LUT R3, R92, 0x1f, RZ, 0xc0, !PT ;  /* 0x0000001f5c037812 */ /* 0x002fe200078ec0ff */
[----:B------:R-:W-:Y:S01]  /*0f70*/  @!UP0 UMOV UR6, 0x400 ;  /* 0x0000040000068882 */ /* 0x000fe20000000000 */
[----:B------:R-:W-:-:S04]  /*0f80*/  @!UP0 UIADD3 UR4, UPT, UPT, -UR4, 0x100000, URZ ;  /* 0x0010000004048890 */ /* 0x000fc8000fffe1ff */
[----:B------:R-:W-:Y:S02]  /*0f90*/  @!UP0 USHF.L.U32 UR5, UR4, 0xb, URZ ;  /* 0x0000000b04058899 */ /* 0x000fe400080006ff */
[----:B------:R-:W-:Y:S02]  /*0fa0*/  @!UP0 USHF.L.U32 UR4, UR4, 0x1, URZ ;  /* 0x0000000104048899 */ /* 0x000fe400080006ff */
[----:B------:R-:W-:Y:S01]  /*0fb0*/  @!UP0 ULEA UR6, UR57, UR6, 0x18 ;  /* 0x0000000639068291 */ /* 0x000fe2000f8ec0ff */
[----:B------:R-:W-:Y:S01]  /*0fc0*/  VOTEU.ALL UP0, P1 ;  /* 0x0000000000ff7886 */ /* 0x000fe20000800000 */
[----:B------:R-:W-:Y:S02]  /*0fd0*/  UISETP.NE.AND UP4, UPT, UR22, URZ, UPT ;  /* 0x000000ff1600728c */ /* 0x000fe4000bf85270 */
[----:B--2---:R-:W-:Y:S01]  /*0fe0*/  UISETP.EQ.U32.AND UP5, UPT, UR7, 0x1, UPT ;  /* 0x000000010700788c */ /* 0x004fe2000bfa2070 */
[----:B------:R-:W1:Y:S07]  /*0ff0*/  FENCE.VIEW.ASYNC.S ;  /* 0x00000000000073c6 */ /* 0x000e6e0000000000 */
[----:B-1----:R1:W2:Y:S01]  /*1000*/  @!UP0 SYNCS.EXCH.64 URZ, [UR6+0x1a0], UR4 ;  /* 0x0001a00406ff85b2 */ /* 0x0022a20008000100 */
[----:B------:R-:W-:Y:S05]  /*1010*/  BRA.U !UP5, `(.L_x_16) ;  /* 0x000000010d087547 */ /* 0x000fea000b800000 */
[----:B--2---:R-:W-:Y:S01]  /*1020*/  UCGABAR_ARV ;  /* 0x00000000000079c7 */ /* 0x004fe20008000000 */
[----:B------:R-:W-:Y:S05]  /*1030*/  BRA `(.L_x_17) ;  /* 0x0000000000047947 */ /* 0x000fea0003800000 */
.L_x_16:
[----:B--2---:R-:W-:Y:S01]  /*1040*/  NOP ;  /* 0x0000000000007918 */ /* 0x004fe20000000000 */
.L_x_17:
[----:B------:R-:W2:Y:S01]  /*1050*/  S2UR UR65, SR_CTAID.X ;  /* 0x00000000004179c3 */ /* 0x000ea20000002500 */
[----:B------:R-:W-:-:S05]  /*1060*/  CS2R.32 R87, SR_CgaSize ;  /* 0x0000000000577805 */ /* 0x000fca0000008a00 */
[----:B------:R-:W-:-:S05]  /*1070*/  IMAD R87, R87, -0xa0, RZ ;  /* 0xffffff6057577824 */ /* 0x000fca00078e02ff */
[----:B-1----:R-:W-:-:S14]  /*1080*/  R2UR UR5, R87 ;  /* 0x00000000570572ca */ /* 0x002fdc00000e0000 */
[----:B------:R-:W1:Y:S01]  /*1090*/  LDCU UR5, c[0x0][UR5+0x2b0] ;  /* 0x00005600050577ac */ /* 0x000e620008000800 */
[----:B------:R-:W-:-:S05]  /*10a0*/  CS2R.32 R87, SR_CgaSize ;  /* 0x0000000000577805 */ /* 0x000fca0000008a00 */
[----:B------:R-:W-:-:S05]  /*10b0*/  IMAD R87, R87, -0xa0, RZ ;  /* 0xffffff6057577824 */ /* 0x000fca00078e02ff */
[----:B------:R-:W-:-:S14]  /*10c0*/  R2UR UR4, R87 ;  /* 0x00000000570472ca */ /* 0x000fdc00000e0000 */
[----:B------:R-:W3:Y:S01]  /*10d0*/  LDCU UR4, c[0x0][UR4+0x2b4] ;  /* 0x00005680040477ac */ /* 0x000ee20008000800 */
[----:B------:R-:W4:Y:S01]  /*10e0*/  S2UR UR7, SR_CTAID.Y ;  /* 0x00000000000779c3 */ /* 0x000f220000002600 */
[----:B------:R-:W-:-:S05]  /*10f0*/  CS2R.32 R87, SR_CgaSize ;  /* 0x0000000000577805 */ /* 0x000fca0000008a00 */
[----:B------:R-:W-:-:S05]  /*1100*/  IMAD R87, R87, -0xa0, RZ ;  /* 0xffffff6057577824 */ /* 0x000fca00078e02ff */
[----:B------:R-:W-:-:S14]  /*1110*/  R2UR UR8, R87 ;  /* 0x00000000570872ca */ /* 0x000fdc00000e0000 */
[----:B------:R-:W3:Y:S01]  /*1120*/  LDCU UR8, c[0x0][UR8+0x2a0] ;  /* 0x00005400080877ac */ /* 0x000ee20008000800 */
[----:B------:R-:W-:-:S05]  /*1130*/  CS2R.32 R87, SR_CgaSize ;  /* 0x0000000000577805 */ /* 0x000fca0000008a00 */
[----:B------:R-:W-:-:S05]  /*1140*/  IMAD R87, R87, -0xa0, RZ ;  /* 0xffffff6057577824 */ /* 0x000fca00078e02ff */
[----:B------:R-:W-:-:S14]  /*1150*/  R2UR UR9, R87 ;  /* 0x00000000570972ca */ /* 0x000fdc00000e0000 */
[----:B------:R-:W3:Y:S01]  /*1160*/  LDCU UR9, c[0x0][UR9+0x2a4] ;  /* 0x00005480090977ac */ /* 0x000ee20008000800 */
[----:B------:R-:W3:Y:S01]  /*1170*/  S2UR UR36, SR_CTAID.Z ;  /* 0x00000000002479c3 */ /* 0x000ee20000002700 */
[----:B------:R-:W-:Y:S01]  /*1180*/  UISETP.GT.U32.AND UP0, UPT, UR55, 0xffff, UPT ;  /* 0x0000ffff3700788c */ /* 0x000fe2000bf04070 */
[----:B------:R-:W3:Y:S03]  /*1190*/  LDCU UR23, c[0x0][0xf24] ;  /* 0x0001e480ff1777ac */ /* 0x000ee60008000800 */
[----:B------:R-:W-:Y:S01]  /*11a0*/  USEL UR37, UR55, 0xffff, !UP0 ;  /* 0x0000ffff37257887 */ /* 0x000fe2000c000000 */
[----:B--2---:R-:W-:Y:S01]  /*11b0*/  I2FP.F32.U32 R2, UR65 ;  /* 0x0000004100027c45 */ /* 0x004fe20008201000 */
[----:B------:R-:W-:Y:S02]  /*11c0*/  USHF.R.U32.HI UR52, URZ, 0x1, UR57 ;  /* 0x00000001ff347899 */ /* 0x000fe40008011639 */
[----:B------:R-:W-:-:S02]  /*11d0*/  USHF.L.U32 UR46, UR57, 0xb, URZ ;  /* 0x0000000b392e7899 */ /* 0x000fc400080006ff */
[----:B-1----:R-:W-:Y:S01]  /*11e0*/  FMUL R2, R2, UR5 ;  /* 0x0000000502027c20 */ /* 0x002fe20008400000 */
[----:B------:R-:W-:Y:S01]  /*11f0*/  USHF.L.U32 UR49, UR57, 0x8, URZ ;  /* 0x0000000839317899 */ /* 0x000fe200080006ff */
[----:B----4-:R-:W-:Y:S01]  /*1200*/  I2FP.F32.U32 R0, UR7 ;  /* 0x0000000700007c45 */ /* 0x010fe20008201000 */
[----:B------:R-:W-:-:S03]  /*1210*/  USHF.L.U32 UR47, UR57, 0x9, URZ ;  /* 0x00000009392f7899 */ /* 0x000fc600080006ff */
[----:B------:R-:W1:Y:S01]  /*1220*/  F2I.U32.TRUNC.NTZ R2, R2 ;  /* 0x0000000200027305 */ /* 0x000e62000020f000 */
[----:B------:R-:W-:Y:S01]  /*1230*/  UMOV UR29, 0x5 ;  /* 0x00000005001d7882 */ /* 0x000fe20000000000 */
[----:B---3--:R-:W-:Y:S01]  /*1240*/  FMUL R0, R0, UR4 ;  /* 0x0000000400007c20 */ /* 0x008fe20008400000 */
[----:B------:R-:W-:Y:S01]  /*1250*/  ULOP3.LUT UR4, UR57, 0x2, URZ, 0xc0, !UPT ;  /* 0x0000000239047892 */ /* 0x000fe2000f8ec0ff */
[----:B------:R-:W-:Y:S01]  /*1260*/  UMOV UR28, 0x3 ;  /* 0x00000003001c7882 */ /* 0x000fe20000000000 */
[----:B------:R-:W2:Y:S03]  /*1270*/  LDCU UR40, c[0x0][0xf24] ;  /* 0x0001e480ff2877ac */ /* 0x000ea60008000800 */
[----:B------:R-:W3:Y:S01]  /*1280*/  F2I.U32.TRUNC.NTZ R0, R0 ;  /* 0x0000000000007305 */ /* 0x000ee2000020f000 */
[----:B------:R-:W-:Y:S01]  /*1290*/  UISETP.GT.U32.AND UP0, UPT, UR4, 0xffff, UPT ;  /* 0x0000ffff0400788c */ /* 0x000fe2000bf04070 */
[----:B------:R-:W4:Y:S01]  /*12a0*/  LDCU UR27, c[0x0][0xf30] ;  /* 0x0001e600ff1b77ac */ /* 0x000f220008000800 */
[----:B-1----:R-:W-:-:S02]  /*12b0*/  R2UR UR5, R2 ;  /* 0x00000000020572ca */ /* 0x002fc400000e0000 */
[----:B------:R-:W-:Y:S01]  /*12c0*/  USEL UR41, UR4, 0xffff, !UP0 ;  /* 0x0000ffff04297887 */ /* 0x000fe2000c000000 */
[----:B------:R-:W-:Y:S01]  /*12d0*/  PRMT R2, RZ, 0x7610, R2 ;  /* 0x00007610ff027816 */ /* 0x000fe20000000002 */
[----:B------:R-:W-:Y:S01]  /*12e0*/  UMOV UR26, UR65 ;  /* 0x00000041001a7c82 */ /* 0x000fe20008000000 */
[----:B------:R-:W-:Y:S01]  /*12f0*/  UISETP.GE.AND UP2, UPT, UR23, 0x1, UPT ;  /* 0x000000011700788c */ /* 0x000fe2000bf46270 */
[----:B------:R-:W-:Y:S01]  /*1300*/  UMOV UR25, UR7 ;  /* 0x0000000700197c82 */ /* 0x000fe20008000000 */
[----:B---3--:R-:W-:Y:S02]  /*1310*/  R2UR UR6, R0 ;  /* 0x00000000000672ca */ /* 0x008fe400000e0000 */
[----:B------:R-:W-:-:S04]  /*1320*/  PRMT R0, RZ, 0x7610, R0 ;  /* 0x00007610ff007816 */ /* 0x000fc80000000000 */
[----:B------:R-:W-:-:S04]  /*1330*/  UIADD3 UR5, UPT, UPT, -UR5, URZ, URZ ;  /* 0x000000ff05057290 */ /* 0x000fc8000fffe1ff */
[----:B------:R-:W-:-:S03]  /*1340*/  UIMAD UR5, UR8, UR5, UR65 ;  /* 0x00000005080572a4 */ /* 0x000fc6000f8e0241 */
[----:B------:R-:W-:-:S03]  /*1350*/  UIADD3 UR4, UPT, UPT, -UR6, URZ, URZ ;  /* 0x000000ff06047290 */ /* 0x000fc6000fffe1ff */
[----:B------:R-:W-:Y:S01]  /*1360*/  IMAD.U32 R87, RZ, RZ, UR5 ;  /* 0x00000005ff577e24 */ /* 0x000fe2000f8e00ff */
[----:B------:R-:W-:-:S06]  /*1370*/  UIMAD UR4, UR9, UR4, UR7 ;  /* 0x00000004090472a4 */ /* 0x000fcc000f8e0207 */
[----:B------:R-:W-:Y:S01]  /*1380*/  IMAD.U32 R86, RZ, RZ, UR4 ;  /* 0x00000004ff567e24 */ /* 0x000fe2000f8e00ff */
[----:B--2-4-:R-:W-:Y:S06]  /*1390*/  BRA.U UP4, `(.L_x_18) ;  /* 0x0000000104407547 */ /* 0x014fec000b800000 */
[----:B------:R-:W-:Y:S02]  /*13a0*/  R2UR UR4, R87 ;  /* 0x00000000570472ca */ /* 0x000fe400000e0000 */
[----:B------:R-:W-:-:S11]  /*13b0*/  R2UR UR8, R86 ;  /* 0x00000000560872ca */ /* 0x000fd600000e0000 */
[----:B------:R-:W-:Y:S02]  /*13c0*/  UISETP.GT.U32.AND UP0, UPT, UR4, 0x1, UPT ;  /* 0x000000010400788c */ /* 0x000fe4000bf04070 */
[----:B------:R-:W-:Y:S02]  /*13d0*/  ULOP3.LUT UR4, UR4, 0xfffffffe, URZ, 0xc0, !UPT ;  /* 0xfffffffe04047892 */ /* 0x000fe4000f8ec0ff */
[----:B------:R-:W-:Y:S02]  /*13e0*/  UISETP.NE.AND UP1, UPT, UR8, URZ, UP0 ;  /* 0x000000ff0800728c */ /* 0x000fe40008725270 */
[----:B------:R-:W-:Y:S02]  /*13f0*/  UISETP.NE.AND UP0, UPT, UR8, 0x1, UP0 ;  /* 0x000000010800788c */ /* 0x000fe40008705270 */
[----:B------:R-:W-:Y:S02]  /*1400*/  USEL UR7, URZ, 0x1, UP1 ;  /* 0x00000001ff077887 */ /* 0x000fe40008800000 */
[----:B------:R-:W-:-:S02]  /*1410*/  USEL UR6, URZ, 0x4, UP0 ;  /* 0x00000004ff067887 */ /* 0x000fc40008000000 */
[----:B------:R-:W-:Y:S02]  /*1420*/  USEL UR5, URZ, 0x2, UP1 ;  /* 0x00000002ff057887 */ /* 0x000fe40008800000 */
[----:B------:R-:W-:Y:S02]  /*1430*/  ULEA UR4, UR8, UR4, 0x1 ;  /* 0x0000000408047291 */ /* 0x000fe4000f8e08ff */
[----:B------:R-:W-:Y:S02]  /*1440*/  USEL UR8, URZ, 0x8, UP0 ;  /* 0x00000008ff087887 */ /* 0x000fe40008000000 */
[----:B------:R-:W-:Y:S02]  /*1450*/  UIADD3 UR5, UPT, UPT, UR5, UR6, UR7 ;  /* 0x0000000605057290 */ /* 0x000fe4000fffe007 */
[----:B------:R-:W-:Y:S02]  /*1460*/  USHF.L.U32 UR4, UR28, UR4, URZ ;  /* 0x000000041c047299 */ /* 0x000fe400080006ff */
[----:B------:R-:W-:-:S04]  /*1470*/  UIADD3 UR5, UPT, UPT, UR5, UR8, URZ ;  /* 0x0000000805057290 */ /* 0x000fc8000fffe0ff */
[----:B------:R-:W-:Y:S02]  /*1480*/  IMAD.U32 R0, RZ, RZ, UR4 ;  /* 0x00000004ff007e24 */ /* 0x000fe4000f8e00ff */
[----:B------:R-:W-:Y:S02]  /*1490*/  IMAD.U32 R2, RZ, RZ, UR5 ;  /* 0x00000005ff027e24 */ /* 0x000fe4000f8e00ff */
.L_x_18:
[----:B------:R-:W-:Y:S05]  /*14a0*/  BRA.U !UP2, `(.L_x_19) ;  /* 0x000000010ad47547 */ /* 0x000fea000b800000 */
[----:B------:R-:W1:Y:S01]  /*14b0*/  LDCU.128 UR12, c[0x0][0xf10] ;  /* 0x0001e200ff0c77ac */ /* 0x000e620008000c00 */
[----:B------:R-:W2:Y:S01]  /*14c0*/  LDCU UR6, c[0x0][0x370] ;  /* 0x00006e00ff0677ac */ /* 0x000ea20008000800 */
[----:B------:R-:W3:Y:S01]  /*14d0*/  LDCU UR5, c[0x0][0x374] ;  /* 0x00006e80ff0577ac */ /* 0x000ee20008000800 */
[----:B------:R-:W4:Y:S01]  /*14e0*/  LDCU UR24, c[0x0][0xf0c] ;  /* 0x0001e180ff1877ac */ /* 0x000f220008000800 */
[----:B------:R-:W4:Y:S01]  /*14f0*/  LDCU UR4, c[0x0][0xf20] ;  /* 0x0001e400ff0477ac */ /* 0x000f220008000800 */
[----:B------:R-:W4:Y:S01]  /*1500*/  LDCU.64 UR8, c[0x0][0xf28] ;  /* 0x0001e500ff0877ac */ /* 0x000f220008000a00 */
[----:B-1----:R-:W-:Y:S02]  /*1510*/  UISETP.NE.AND UP0, UPT, UR14, 0x1, UPT ;  /* 0x000000010e00788c */ /* 0x002fe4000bf05270 */
[----:B---3--:R-:W-:Y:S02]  /*1520*/  UIMAD.WIDE.U32 UR10, UR5, UR15, URZ ;  /* 0x0000000f050a72a5 */ /* 0x008fe4000f8e00ff */
[----:B--2---:R-:W-:-:S02]  /*1530*/  UIMAD.WIDE.U32 UR18, UR6, UR12, URZ ;  /* 0x0000000c061272a5 */ /* 0x004fc4000f8e00ff */
[----:B----4-:R-:W-:Y:S02]  /*1540*/  UISETP.NE.AND UP1, UPT, UR24, 0x1, UPT ;  /* 0x000000011800788c */ /* 0x010fe4000bf25270 */
[----:B------:R-:W-:Y:S01]  /*1550*/  UISETP.NE.AND UP2, UPT, UR23, 0x1, UPT ;  /* 0x000000011700788c */ /* 0x000fe2000bf45270 */
[----:B------:R-:W-:Y:S02]  /*1560*/  UMOV UR10, UR11 ;  /* 0x0000000b000a7c82 */ /* 0x000fe40008000000 */
[----:B------:R-:W-:Y:S01]  /*1570*/  UMOV UR18, UR19 ;  /* 0x0000001300127c82 */ /* 0x000fe20008000000 */
[----:B------:R-:W-:Y:S02]  /*1580*/  @UP0 USHF.R.U32.HI UR5, URZ, UR4, UR10 ;  /* 0x00000004ff050299 */ /* 0x000fe4000801160a */
[----:B------:R-:W-:Y:S02]  /*1590*/  UIMAD.WIDE.U32 UR20, UR25, UR15, URZ ;  /* 0x0000000f191472a5 */ /* 0x000fe4000f8e00ff */
[----:B------:R-:W-:-:S02]  /*15a0*/  UIMAD.WIDE.U32 UR10, UR5, UR8, URZ ;  /* 0x00000008050a72a5 */ /* 0x000fc4000f8e00ff */
[----:B------:R-:W-:Y:S02]  /*15b0*/  @UP1 USHF.R.U32.HI UR6, URZ, UR13, UR18 ;  /* 0x0000000dff061299 */ /* 0x000fe40008011612 */
[----:B------:R-:W-:Y:S02]  /*15c0*/  UIMAD.WIDE.U32 UR16, UR26, UR12, URZ ;  /* 0x0000000c1a1072a5 */ /* 0x000fe4000f8e00ff */
[----:B------:R-:W-:Y:S01]  /*15d0*/  UIMAD.WIDE.U32 UR18, UR6, UR8, URZ ;  /* 0x00000008061272a5 */ /* 0x000fe2000f8e00ff */
[----:B------:R-:W-:Y:S01]  /*15e0*/  UMOV UR20, UR21 ;  /* 0x0000001500147c82 */ /* 0x000fe20008000000 */
[----:B------:R-:W-:Y:S01]  /*15f0*/  UMOV UR10, UR11 ;  /* 0x0000000b000a7c82 */ /* 0x000fe20008000000 */
[----:B------:R-:W-:Y:S02]  /*1600*/  USHF.R.U32.HI UR20, URZ, UR4, UR20 ;  /* 0x00000004ff147299 */ /* 0x000fe40008011614 */
[----:B------:R-:W-:Y:S02]  /*1610*/  @UP2 USHF.R.U32.HI UR5, URZ, UR9, UR10 ;  /* 0x00000009ff052299 */ /* 0x000fe4000801160a */
[----:B------:R-:W-:Y:S01]  /*1620*/  UMOV UR7, UR19 ;  /* 0x0000001300077c82 */ /* 0x000fe20008000000 */
[----:B------:R-:W-:Y:S01]  /*1630*/  UMOV UR16, UR17 ;  /* 0x0000001100107c82 */ /* 0x000fe20008000000 */
[----:B------:R-:W-:-:S02]  /*1640*/  @UP2 USHF.R.U32.HI UR6, URZ, UR9, UR7 ;  /* 0x00000009ff062299 */ /* 0x000fc40008011607 */
[----:B------:R-:W-:Y:S02]  /*1650*/  USHF.R.U32.HI UR13, URZ, UR13, UR16 ;  /* 0x0000000dff0d7299 */ /* 0x000fe40008011610 */
[----:B------:R-:W-:Y:S02]  /*1660*/  USEL UR4, UR25, UR20, !UP0 ;  /* 0x0000001419047287 */ /* 0x000fe4000c000000 */
[----:B------:R-:W-:Y:S02]  /*1670*/  UIMAD UR7, UR5, UR23, URZ ;  /* 0x00000017050772a4 */ /* 0x000fe4000f8e02ff */
[----:B------:R-:W-:Y:S02]  /*1680*/  USEL UR5, UR26, UR13, !UP1 ;  /* 0x0000000d1a057287 */ /* 0x000fe4000c800000 */
[----:B------:R-:W-:Y:S02]  /*1690*/  UIMAD UR12, UR6, UR23, URZ ;  /* 0x00000017060c72a4 */ /* 0x000fe4000f8e02ff */
[----:B------:R-:W-:-:S02]  /*16a0*/  UISETP.GE.AND UP0, UPT, UR4, UR7, UPT ;  /* 0x000000070400728c */ /* 0x000fc4000bf06270 */
[----:B------:R-:W-:Y:S02]  /*16b0*/  UIMAD.WIDE.U32 UR10, UR4, UR8, URZ ;  /* 0x00000008040a72a5 */ /* 0x000fe4000f8e00ff */
[----:B------:R-:W-:Y:S02]  /*16c0*/  UISETP.GE.OR UP0, UPT, UR5, UR12, UP0 ;  /* 0x0000000c0500728c */ /* 0x000fe40008706670 */
[----:B------:R-:W-:Y:S02]  /*16d0*/  UIMAD.WIDE.U32 UR12, UR5, UR8, URZ ;  /* 0x00000008050c72a5 */ /* 0x000fe4000f8e00ff */
[----:B------:R-:W-:Y:S01]  /*16e0*/  UIADD3 UR10, UPT, UPT, -UR4, URZ, URZ ;  /* 0x000000ff040a7290 */ /* 0x000fe2000fffe1ff */
[----:B------:R-:W-:Y:S01]  /*16f0*/  UMOV UR8, UR11 ;  /* 0x0000000b00087c82 */ /* 0x000fe20008000000 */
[----:B------:R-:W-:Y:S02]  /*1700*/  UIADD3 UR11, UPT, UPT, -UR5, URZ, URZ ;  /* 0x000000ff050b7290 */ /* 0x000fe4000fffe1ff */
[----:B------:R-:W-:-:S03]  /*1710*/  USHF.R.U32.HI UR8, URZ, UR9, UR8 ;  /* 0x00000009ff087299 */ /* 0x000fc60008011608 */
[----:B------:R-:W-:Y:S01]  /*1720*/  @!UP0 UMOV UR7, UR13 ;  /* 0x0000000d00078c82 */ /* 0x000fe20008000000 */
[----:B------:R-:W-:Y:S02]  /*1730*/  UIMAD UR25, UR14, UR10, UR25 ;  /* 0x0000000a0e1972a4 */ /* 0x000fe4000f8e0219 */
[----:B------:R-:W-:Y:S02]  /*1740*/  USEL UR8, UR4, UR8, !UP2 ;  /* 0x0000000804087287 */ /* 0x000fe4000d000000 */
[----:B------:R-:W-:Y:S02]  /*1750*/  @!UP0 USHF.R.U32.HI UR7, URZ, UR9, UR7 ;  /* 0x00000009ff078299 */ /* 0x000fe40008011607 */
[----:B------:R-:W-:Y:S02]  /*1760*/  UIADD3 UR9, UPT, UPT, -UR8, URZ, URZ ;  /* 0x000000ff08097290 */ /* 0x000fe4000fffe1ff */
[----:B------:R-:W-:Y:S02]  /*1770*/  @!UP0 USEL UR7, UR5, UR7, !UP2 ;  /* 0x0000000705078287 */ /* 0x000fe4000d000000 */
[----:B------:R-:W-:-:S02]  /*1780*/  UIMAD UR9, UR23, UR9, UR4 ;  /* 0x00000009170972a4 */ /* 0x000fc4000f8e0204 */
[----:B------:R-:W-:Y:S02]  /*1790*/  @!UP0 UIADD3 UR8, UPT, UPT, UR8, -UR7, URZ ;  /* 0x8000000708088290 */ /* 0x000fe4000fffe0ff */
[----:B------:R-:W-:Y:S02]  /*17a0*/  @!UP0 UIMAD UR6, UR9, UR6, UR7 ;  /* 0x00000006090682a4 */ /* 0x000fe4000f8e0207 */
[----:B------:R-:W-:Y:S02]  /*17b0*/  @!UP0 UIMAD UR4, UR8, UR23, UR5 ;  /* 0x00000017080482a4 */ /* 0x000fe4000f8e0205 */
[----:B------:R-:W-:Y:S02]  /*17c0*/  UIMAD UR26, UR24, UR11, UR26 ;  /* 0x0000000b181a72a4 */ /* 0x000fe4000f8e021a */
[----:B------:R-:W-:Y:S01]  /*17d0*/  UIMAD UR25, UR4, UR14, UR25 ;  /* 0x0000000e041972a4 */ /* 0x000fe2000f8e0219 */
[----:B------:R-:W-:Y:S02]  /*17e0*/  @!UP0 UMOV UR5, UR6 ;  /* 0x0000000600058c82 */ /* 0x000fe40008000000 */
[----:B------:R-:W-:-:S12]  /*17f0*/  UIMAD UR26, UR5, UR24, UR26 ;  /* 0x00000018051a72a4 */ /* 0x000fd8000f8e021a */
.L_x_19:
[----:B------:R-:W-:Y:S02]  /*1800*/  UISETP.NE.AND UP1, UPT, UR27, 0x1, UPT ;  /* 0x000000011b00788c */ /* 0x000fe4000bf25270 */
[----:B------:R-:W-:Y:S02]  /*1810*/  ULOP3.LUT UR47, UR47, 0x200, URZ, 0xc0, !UPT ;  /* 0x000002002f2f7892 */ /* 0x000fe4000f8ec0ff */
[----:B------:R-:W-:Y:S02]  /*1820*/  ULOP3.LUT UR37, UR37, 0xffff, URZ, 0xc0, !UPT ;  /* 0x0000ffff25257892 */ /* 0x000fe4000f8ec0ff */
[----:B------:R-:W-:Y:S02]  /*1830*/  ULOP3.LUT UR41, UR41, 0xffff, URZ, 0xc0, !UPT ;  /* 0x0000ffff29297892 */ /* 0x000fe4000f8ec0ff */
[----:B------:R-:W-:Y:S02]  /*1840*/  UISETP.NE.AND UP0, UPT, UR22, 0x2, UPT ;  /* 0x000000021600788c */ /* 0x000fe4000bf05270 */
[----:B------:R-:W-:-:S02]  /*1850*/  ULOP3.LUT UR67, UR65, 0x1, URZ, 0xc0, !UPT ;  /* 0x0000000141437892 */ /* 0x000fc4000f8ec0ff */
[----:B------:R-:W-:Y:S02]  /*1860*/  ULOP3.LUT UR52, UR52, 0x1, URZ, 0xc0, !UPT ;  /* 0x0000000134347892 */ /* 0x000fe4000f8ec0ff */
[----:B------:R-:W-:Y:S02]  /*1870*/  ULOP3.LUT UR46, UR46, 0x1000, URZ, 0xc0, !UPT ;  /* 0x000010002e2e7892 */ /* 0x000fe4000f8ec0ff */
[----:B------:R-:W-:Y:S02]  /*1880*/  ULOP3.LUT UR49, UR49, 0x200, URZ, 0xc0, !UPT ;  /* 0x0000020031317892 */ /* 0x000fe4000f8ec0ff */
[----:B------:R-:W-:Y:S02]  /*1890*/  USHF.R.U32.HI UR53, URZ, 0x9, UR47 ;  /* 0x00000009ff357899 */ /* 0x000fe4000801162f */
[----:B------:R-:W-:Y:S02]  /*18a0*/  USHF.L.U32 UR37, UR29, UR37, URZ ;  /* 0x000000251d257299 */ /* 0x000fe400080006ff */
[----:B------:R-:W-:Y:S01]  /*18b0*/  USHF.L.U32 UR41, UR28, UR41, URZ ;  /* 0x000000291c297299 */ /* 0x000fe200080006ff */
[----:B------:R-:W-:Y:S11]  /*18c0*/  BRA.U UP1, `(.L_x_20) ;  /* 0x0000000101447547 */ /* 0x000ff6000b800000 */
[----:B------:R-:W1:Y:S01]  /*18d0*/  LDCU.128 UR8, c[0x0][0xf10] ;  /* 0x0001e200ff0877ac */ /* 0x000e620008000c00 */
[----:B------:R-:W2:Y:S01]  /*18e0*/  LDCU UR12, c[0x0][0xf0c] ;  /* 0x0001e180ff0c77ac */ /* 0x000ea20008000800 */
[----:B------:R-:W3:Y:S01]  /*18f0*/  LDCU UR13, c[0x0][0xf20] ;  /* 0x0001e400ff0d77ac */ /* 0x000ee20008000800 */
[----:B-1----:R-:W-:Y:S02]  /*1900*/  UIMAD.WIDE.U32 UR6, UR26, UR8, URZ ;  /* 0x000000081a0672a5 */ /* 0x002fe4000f8e00ff */
[----:B------:R-:W-:Y:S02]  /*1910*/  UIMAD.WIDE.U32 UR4, UR25, UR11, URZ ;  /* 0x0000000b190472a5 */ /* 0x000fe4000f8e00ff */
[----:B--2---:R-:W-:Y:S02]  /*1920*/  UISETP.NE.AND UP2, UPT, UR12, 0x1, UPT ;  /* 0x000000010c00788c */ /* 0x004fe4000bf45270 */
[----:B------:R-:W-:Y:S01]  /*1930*/  UISETP.NE.AND UP1, UPT, UR10, 0x1, UPT ;  /* 0x000000010a00788c */ /* 0x000fe2000bf25270 */
[----:B------:R-:W-:-:S02]  /*1940*/  UMOV UR6, UR7 ;  /* 0x0000000700067c82 */ /* 0x000fc40008000000 */
[----:B------:R-:W-:Y:S01]  /*1950*/  UMOV UR4, UR5 ;  /* 0x0000000500047c82 */ /* 0x000fe20008000000 */
[----:B------:R-:W-:Y:S02]  /*1960*/  USHF.R.U32.HI UR9, URZ, UR9, UR6 ;  /* 0x00000009ff097299 */ /* 0x000fe40008011606 */
[----:B---3--:R-:W-:Y:S02]  /*1970*/  USHF.R.U32.HI UR4, URZ, UR13, UR4 ;  /* 0x0000000dff047299 */ /* 0x008fe40008011604 */
[----:B------:R-:W-:Y:S02]  /*1980*/  USEL UR5, UR26, UR9, !UP2 ;  /* 0x000000091a057287 */ /* 0x000fe4000d000000 */
[----:B------:R-:W-:-:S04]  /*1990*/  USEL UR4, UR25, UR4, !UP1 ;  /* 0x0000000419047287 */ /* 0x000fc8000c800000 */
[----:B------:R-:W-:Y:S02]  /*19a0*/  UIADD3 UR6, UPT, UPT, UR5, -UR4, URZ ;  /* 0x8000000405067290 */ /* 0x000fe4000fffe0ff */
[----:B------:R-:W-:Y:S02]  /*19b0*/  UIADD3 UR4, UPT, UPT, -UR5, UR4, URZ ;  /* 0x0000000405047290 */ /* 0x000fe4000fffe1ff */
[----:B------:R-:W-:Y:S02]  /*19c0*/  UIMAD UR25, UR6, UR10, UR25 ;  /* 0x0000000a061972a4 */ /* 0x000fe4000f8e0219 */
[----:B------:R-:W-:-:S12]  /*19d0*/  UIMAD UR26, UR4, UR12, UR26 ;  /* 0x0000000c041a72a4 */ /* 0x000fd8000f8e021a */
.L_x_20:
[----:B------:R-:W-:Y:S05]  /*19e0*/  BRA.U !UP5, `(.L_x_21) ;  /* 0x000000010d0c7547 */ /* 0x000fea000b800000 */
[----:B------:R-:W-:Y:S01]  /*19f0*/  UCGABAR_WAIT ;  /* 0x0000000000007dc7 */ /* 0x000fe20008000000 */
[----:B------:R-:W-:Y:S01]  /*1a00*/  CCTL.IVALL ;  /* 0x00000000ff00798f */ /* 0x000fe20002000000 */
[----:B------:R-:W-:Y:S05]  /*1a10*/  BRA `(.L_x_22) ;  /* 0x0000000000047947 */ /* 0x000fea0003800000 */
.L_x_21:
[----:B------:R-:W-:Y:S06]  /*1a20*/  BAR.SYNC.DEFER_BLOCKING 0x0 ;  /* 0x0000000000007b1d */ /* 0x000fec0000010000 */
.L_x_22:
[----:B------:R-:W-:Y:S05]  /*1a30*/  BRA.U UP0, `(.L_x_23) ;  /* 0x0000001d00707547 */ /* 0x000fea000b800000 */
[----:B------:R-:W1:Y:S01]  /*1a40*/  LDCU UR6, c[0x0][0x38c] ;  /* 0x00007180ff0677ac */ /* 0x000e620008000800 */
[----:B------:R-:W-:Y:S01]  /*1a50*/  PLOP3.LUT P2, PT, PT, PT, UP3, 0x80, 0x8 ;  /* 0x000000000008781c */ /* 0x000fe20003f4f038 */
[----:B------:R-:W-:Y:S01]  /*1a60*/  IMAD.MOV.U32 R12, RZ, RZ, 0x1 ;  /* 0x00000001ff0c7424 */ /* 0x000fe200078e00ff */
[----:B------:R-:W-:Y:S02]  /*1a70*/  ISETP.NE.AND P3, PT, R3, RZ, P4 ;  /* 0x000000ff0300720c */ /* 0x000fe40002765270 */
[----:B------:R-:W-:Y:S02]  /*1a80*/  CS2R R10, SRZ ;  /* 0x00000000000a7805 */ /* 0x000fe4000001ff00 */
[----:B------:R-:W-:Y:S01]  /*1a90*/  PLOP3.LUT P2, PT, P2, PT, PT, 0x8, 0x80 ;  /* 0x000000000080781c */ /* 0x000fe2000174e170 */
[----:B------:R-:W-:Y:S01]  /*1aa0*/  IMAD.MOV.U32 R9, RZ, RZ, RZ ;  /* 0x000000ffff097224 */ /* 0x000fe200078e00ff */
[----:B------:R-:W2:Y:S01]  /*1ab0*/  LDCU UR59, c[0x0][0x370] ;  /* 0x00006e00ff3b77ac */ /* 0x000ea20008000800 */
[----:B------:R-:W-:Y:S01]  /*1ac0*/  IMAD.MOV.U32 R8, RZ, RZ, 0x1 ;  /* 0x00000001ff087424 */ /* 0x000fe200078e00ff */
[----:B------:R-:W3:Y:S01]  /*1ad0*/  LDCU.64 UR44, c[0x0][0x348] ;  /* 0x00006900ff2c77ac */ /* 0x000ee20008000a00 */
[----:B------:R-:W-:Y:S01]  /*1ae0*/  ULEA UR63, UR67, UR52, 0x1 ;  /* 0x00000034433f7291 */ /* 0x000fe2000f8e08ff */
[----:B------:R-:W4:Y:S01]  /*1af0*/  LDCU UR58, c[0x0][0x374] ;  /* 0x00006e80ff3a77ac */ /* 0x000f220008000800 */
[----:B-1----:R-:W-:-:S02]  /*1b00*/  UIADD3 UR5, UPT, UPT, UR6, 0x7f, URZ ;  /* 0x0000007f06057890 */ /* 0x002fc4000fffe0ff */
[----:B------:R-:W-:Y:S02]  /*1b10*/  UIADD3 UR66, UPT, UPT, UR6, 0xfe, URZ ;  /* 0x000000fe06427890 */ /* 0x000fe4000fffe0ff */
[----:B------:R-:W-:Y:S01]  /*1b20*/  USHF.R.S32.HI UR4, URZ, 0x1f, UR5 ;  /* 0x0000001fff047899 */ /* 0x000fe20008011405 */
[----:B------:R-:W-:-:S03]  /*1b30*/  UMOV UR15, URZ ;  /* 0x000000ff000f7c82 */ /* 0x000fc60008000000 */
[----:B------:R-:W-:Y:S02]  /*1b40*/  ULEA.HI UR4, UR4, UR5, URZ, 0x7 ;  /* 0x0000000504047291 */ /* 0x000fe4000f8f38ff */
[----:B------:R-:W-:Y:S02]  /*1b50*/  UIADD3 UR5, UPT, UPT, UR6, -0x1, URZ ;  /* 0xffffffff06057890 */ /* 0x000fe4000fffe0ff */
[----:B------:R-:W-:Y:S02]  /*1b60*/  USHF.R.S32.HI UR61, URZ, 0x7, UR4 ;  /* 0x00000007ff3d7899 */ /* 0x000fe40008011404 */
[----:B------:R-:W-:Y:S02]  /*1b70*/  UISETP.GE.U32.AND UP1, UPT, UR5, -0xff, UPT ;  /* 0xffffff010500788c */ /* 0x000fe4000bf26070 */
[----:B------:R-:W-:-:S04]  /*1b80*/  UISETP.LT.U32.AND UP0, UPT, UR61, 0x10, UPT ;  /* 0x000000103d00788c */ /* 0x000fc8000bf01070 */
[----:B------:R-:W-:Y:S02]  /*1b90*/  USEL UR60, UR61, 0x10, UP0 ;  /* 0x000000103d3c7887 */ /* 0x000fe40008000000 */
[----:B------:R-:W-:Y:S02]  /*1ba0*/  UISETP.NE.AND UP0, UPT, UR22, URZ, UPT ;  /* 0x000000ff1600728c */ /* 0x000fe4000bf05270 */
[----:B------:R-:W-:Y:S02]  /*1bb0*/  UIADD3 UR4, UPT, UPT, UR60, -0x1, URZ ;  /* 0xffffffff3c047890 */ /* 0x000fe4000fffe0ff */
[----:B------:R-:W-:Y:S02]  /*1bc0*/  @UP1 UIADD3 UR4, UPT, UPT, UR60, URZ, URZ ;  /* 0x000000ff3c041290 */ /* 0x000fe4000fffe0ff */
[----:B------:R-:W-:Y:S02]  /*1bd0*/  USEL UR48, UR48, 0x2, UP0 ;  /* 0x0000000230307887 */ /* 0x000fe40008000000 */
[----:B------:R-:W-:-:S02]  /*1be0*/  UIADD3 UR64, UPT, UPT, UR61, -UR60, URZ ;  /* 0x8000003c3d407290 */ /* 0x000fc4000fffe0ff */
[----:B------:R-:W-:Y:S02]  /*1bf0*/  UIADD3 UR54, UPT, UPT, UR4, 0x1, URZ ;  /* 0x0000000104367890 */ /* 0x000fe4000fffe0ff */
[----:B--234-:R-:W-:-:S12]  /*1c00*/  UIADD3 UR62, UPT, UPT, -UR4, URZ, URZ ;  /* 0x000000ff043e7290 */ /* 0x01cfd8000fffe1ff */
.L_x_47:
[----:B------:R-:W-:Y:S01]  /*1c10*/  UISETP.NE.AND UP0, UPT, UR57, URZ, UPT ;  /* 0x000000ff3900728c */ /* 0x000fe2000bf05270 */
[----:B-1----:R-:W1:Y:S08]  /*1c20*/  S2UR UR57, SR_CgaCtaId ;  /* 0x00000000003979c3 */ /* 0x002e700000008800 */
[----:B---3--:R-:W-:Y:S05]  /*1c30*/  BRA.U UP0, `(.L_x_24) ;  /* 0x0000000100347547 */ /* 0x008fea000b800000 */
[----:B------:R-:W2:Y:S01]  /*1c40*/  S2R R0, SR_CgaCtaId ;  /* 0x0000000000007919 */ /* 0x000ea20000008800 */
[----:B------:R-:W-:Y:S02]  /*1c50*/  MOV R3, 0x400 ;  /* 0x0000040000037802 */ /* 0x000fe40000000f00 */
[----:B------:R-:W-:Y:S02]  /*1c60*/  SHF.L.U32 R2, R8, 0x1f, RZ ;  /* 0x0000001f08027819 */ /* 0x000fe400000006ff */
[----:B--2---:R-:W-:-:S05]  /*1c70*/  LEA R0, R0, R3, 0x18 ;  /* 0x0000000300007211 */ /* 0x004fca00078ec0ff */
[----:B------:R-:W-:-:S04]  /*1c80*/  IMAD R3, R9, 0x8, R0 ;  /* 0x0000000809037824 */ /* 0x000fc800078e0200 */
[----:B------:R-:W2:Y:S02]  /*1c90*/  SYNCS.PHASECHK.TRANS64.TRYWAIT P0, [R3+URZ+0x190], R2 ;  /* 0x00019002030075a7 */ /* 0x000ea400080011ff */
[----:B--2---:R-:W-:Y:S05]  /*1ca0*/  @!P0 BRA `(.L_x_25) ;  /* 0x0000007800108947 */ /* 0x004fea0003800000 */
.L_x_150:
[----:B------:R-:W-:Y:S01]  /*1cb0*/  VIADD R9, R9, 0x1 ;  /* 0x0000000109097836 */ /* 0x000fe20000000000 */
[----:B------:R2:W-:Y:S04]  /*1cc0*/  SYNCS.ARRIVE.TRANS64.A1T0 RZ, [R3+URZ+0x180], RZ ;  /* 0x000180ff03ff79a7 */ /* 0x0005e800081000ff */
[----:B------:R-:W-:-:S04]  /*1cd0*/  ISETP.NE.AND P0, PT, R9, 0x2, PT ;  /* 0x000000020900780c */ /* 0x000fc80003f05270 */
[----:B------:R-:W-:Y:S02]  /*1ce0*/  SEL R9, R9, RZ, P0 ;  /* 0x000000ff09097207 */ /* 0x000fe40000000000 */
[----:B--2---:R-:W-:-:S04]  /*1cf0*/  SEL R3, RZ, 0x1, P0 ;  /* 0x00000001ff037807 */ /* 0x004fc80000000000 */
[----:B------:R-:W-:Y:S02]  /*1d00*/  LOP3.LUT R8, R8, R3, RZ, 0x3c, !PT ;  /* 0x0000000308087212 */ /* 0x000fe400078e3cff */
.L_x_24:
[----:B------:R-:W-:Y:S01]  /*1d10*/  UMOV UR6, 0x400 ;  /* 0x0000040000067882 */ /* 0x000fe20000000000 */
[----:B------:R-:W-:Y:S01]  /*1d20*/  SHF.L.U32 R0, R12, 0x1f, RZ ;  /* 0x0000001f0c007819 */ /* 0x000fe200000006ff */
[----:B-1----:R-:W-:Y:S02]  /*1d30*/  ULEA UR6, UR57, UR6, 0x18 ;  /* 0x0000000639067291 */ /* 0x002fe4000f8ec0ff */
[----:B------:R-:W-:Y:S02]  /*1d40*/  UISETP.GE.U32.AND UP0, UPT, UR66, 0xff, UPT ;  /* 0x000000ff4200788c */ /* 0x000fe4000bf06070 */
[----:B------:R-:W-:Y:S02]  /*1d50*/  ULEA UR4, UR15, UR6, 0x3 ;  /* 0x000000060f047291 */ /* 0x000fe4000f8e18ff */
[----:B------:R-:W-:Y:S02]  /*1d60*/  ULEA UR27, UR25, UR67, 0x1 ;  /* 0x00000043191b7291 */ /* 0x000fe4000f8e08ff */
[----:B------:R-:W-:-:S02]  /*1d70*/  ULEA.HI UR12, UR25, UR25, URZ, 0x1 ;  /* 0x00000019190c7291 */ /* 0x000fc4000f8f08ff */
[----:B------:R-:W-:Y:S02]  /*1d80*/  USHF.L.U32 UR27, UR27, 0x5, URZ ;  /* 0x000000051b1b7899 */ /* 0x000fe400080006ff */
[----:B------:R-:W-:Y:S01]  /*1d90*/  USHF.R.S32.HI UR12, URZ, 0x1, UR12 ;  /* 0x00000001ff0c7899 */ /* 0x000fe2000801140c */
[----:B------:R1:W2:Y:S01]  /*1da0*/  SYNCS.PHASECHK.TRANS64.TRYWAIT P1, [UR4+0x80], R0 ;  /* 0x00008000ff0075a7 */ /* 0x0002a20008021104 */
[----:B------:R-:W-:Y:S01]  /*1db0*/  ULEA.HI UR4, UR26, UR26, URZ, 0x1 ;  /* 0x0000001a1a047291 */ /* 0x000fe2000f8f08ff */
[----:B------:R-:W-:-:S03]  /*1dc0*/  UMOV UR14, URZ ;  /* 0x000000ff000e7c82 */ /* 0x000fc60008000000 */
[----:B------:R-:W-:Y:S02]  /*1dd0*/  USHF.L.U32 UR35, UR4, 0x7, URZ ;  /* 0x0000000704237899 */ /* 0x000fe400080006ff */
[----:B------:R-:W-:Y:S02]  /*1de0*/  ULOP3.LUT UR20, UR4, 0xfffffffe, URZ, 0xc0, !UPT ;  /* 0xfffffffe04147892 */ /* 0x000fe4000f8ec0ff */
[----:B------:R-:W-:Y:S02]  /*1df0*/  ULOP3.LUT UR35, UR35, 0xffffff00, URZ, 0xc0, !UPT ;  /* 0xffffff0023237892 */ /* 0x000fe4000f8ec0ff */
[----:B------:R-:W-:Y:S02]  /*1e00*/  ULOP3.LUT UR20, UR20, 0x1, UR65, 0xf8, !UPT ;  /* 0x0000000114147892 */ /* 0x000fe4000f8ef841 */
[----:B------:R-:W-:Y:S01]  /*1e10*/  ULEA UR35, UR63, UR35, 0x6 ;  /* 0x000000233f237291 */ /* 0x000fe2000f8e30ff */
[----:B------:R-:W-:Y:S11]  /*1e20*/  BRA.U !UP0, `(.L_x_26) ;  /* 0x0000000508307547 */ /* 0x000ff6000b800000 */
[----:B------:R-:W-:Y:S01]  /*1e30*/  UMOV UR29, UR62 ;  /* 0x0000003e001d7c82 */ /* 0x000fe20008000000 */
[----:B------:R-:W-:Y:S01]  /*1e40*/  UMOV UR4, UR15 ;  /* 0x0000000f00047c82 */ /* 0x000fe20008000000 */
[----:B------:R-:W-:Y:S01]  /*1e50*/  UMOV UR34, URZ ;  /* 0x000000ff00227c82 */ /* 0x000fe20008000000 */
[----:B------:R-:W-:Y:S01]  /*1e60*/  UMOV UR19, UR52 ;  /* 0x0000003400137c82 */ /* 0x000fe20008000000 */
[----:B------:R-:W-:-:S05]  /*1e70*/  UMOV UR11, UR53 ;  /* 0x00000035000b7c82 */ /* 0x000fca0008000000 */
.L_x_34:
[----:B------:R-:W-:Y:S01]  /*1e80*/  ULEA UR5, UR4, UR6, 0x3 ;  /* 0x0000000604057291 */ /* 0x000fe2000f8e18ff */
[----:B--2---:R-:W-:Y:S01]  /*1e90*/  @P4 MOV R2, 0x6000 ;  /* 0x0000600000024802 */ /* 0x004fe20000000f00 */
[----:B--23--:R-:W-:Y:S10]  /*1ea0*/  @P1 BRA `(.L_x_27) ;  /* 0x00000000000c1947 */ /* 0x00cff40003800000 */
[----:B------:R-:W-:-:S04]  /*1eb0*/  SHF.L.U32 R3, R12, 0x1f, RZ ;  /* 0x0000001f0c037819 */ /* 0x000fc800000006ff */
[----:B------:R-:W2:Y:S02]  /*1ec0*/  SYNCS.PHASECHK.TRANS64.TRYWAIT P0, [UR5+0x80], R3 ;  /* 0x00008003ff0075a7 */ /* 0x000ea40008001105 */
[----:B--2---:R-:W-:Y:S05]  /*1ed0*/  @!P0 BRA `(.L_x_28) ;  /* 0x0000007400988947 */ /* 0x004fea0003800000 */
.L_x_27:
[----:B------:R2:W-:Y:S01]  /*1ee0*/  @P4 SYNCS.ARRIVE.TRANS64 RZ, [UR5], R2 ;  /* 0x00000002ffff49a7 */ /* 0x0005e20008000005 */
[----:B------:R-:W-:Y:S02]  /*1ef0*/  ULOP3.LUT UR7, UR48, 0x2, URZ, 0xfc, !UPT ;  /* 0x0000000230077892 */ /* 0x000fe4000f8efcff */
[----:B------:R-:W-:Y:S02]  /*1f00*/  UIADD3 UR29, UPT, UPT, UR29, 0x1, URZ ;  /* 0x000000011d1d7890 */ /* 0x000fe4000fffe0ff */
[----:B------:R-:W-:Y:S02]  /*1f10*/  UISETP.NE.AND UP0, UPT, UR7, 0x2, UPT ;  /* 0x000000020700788c */ /* 0x000fe4000bf05270 */
[----:B------:R-:W-:-:S07]  /*1f20*/  UISETP.NE.AND UP4, UPT, UR29, 0x1, UPT ;  /* 0x000000011d00788c */ /* 0x000fce000bf85270 */
[----:B------:R-:W-:Y:S05]  /*1f30*/  BRA.U UP0, `(.L_x_29) ;  /* 0x0000000100047547 */ /* 0x000fea000b800000 */
[----:B------:R-:W-:Y:S05]  /*1f40*/  BPT.TRAP 0x1 ;  /* 0x000000040000795c */ /* 0x000fea0000300000 */
.L_x_29:
[----:B------:R-:W-:Y:S04]  /*1f50*/  BSSY.RECONVERGENT B0, `(.L_x_30) ;  /* 0x0000003000007945 */ /* 0x000fe80003800200 */
[----:B------:R-:W-:Y:S05]  /*1f60*/  @!P3 BRA `(.L_x_31) ;  /* 0x000000000004b947 */ /* 0x000fea0003800000 */
[----:B------:R-:W-:Y:S05]  /*1f70*/  BPT.TRAP 0x1 ;  /* 0x000000040000795c */ /* 0x000fea0000300000 */
.L_x_31:
[----:B------:R-:W-:Y:S05]  /*1f80*/  BSYNC.RECONVERGENT B0 ;  /* 0x0000000000007941 */ /* 0x000fea0003800200 */
.L_x_30:
[----:B------:R-:W-:Y:S01]  /*1f90*/  UIADD3 UR7, UPT, UPT, UR4, 0x1, URZ ;  /* 0x0000000104077890 */ /* 0x000fe2000fffe0ff */
[----:B------:R-:W-:Y:S01]  /*1fa0*/  BSSY.RECONVERGENT B0, `(.L_x_32) ;  /* 0x000002e000007945 */ /* 0x000fe20003800200 */
[----:B------:R-:W-:Y:S02]  /*1fb0*/  ELECT P0, URZ, PT ;  /* 0x0000000000ff782f */ /* 0x000fe40003800000 */
[----:B------:R-:W-:-:S04]  /*1fc0*/  UISETP.NE.AND UP0, UPT, UR7, 0x10, UPT ;  /* 0x000000100700788c */ /* 0x000fc8000bf05270 */
[----:B------:R-:W-:Y:S02]  /*1fd0*/  USEL UR8, URZ, 0x1, UP0 ;  /* 0x00000001ff087887 */ /* 0x000fe40008000000 */
[----:B------:R-:W-:-:S04]  /*1fe0*/  USEL UR15, UR7, URZ, UP0 ;  /* 0x000000ff070f7287 */ /* 0x000fc80008000000 */
[----:B------:R-:W-:Y:S01]  /*1ff0*/  ULEA UR7, UR15, UR6, 0x3 ;  /* 0x000000060f077291 */ /* 0x000fe2000f8e18ff */
[----:B------:R-:W-:-:S04]  /*2000*/  LOP3.LUT R12, R12, UR8, RZ, 0x3c, !PT ;  /* 0x000000080c0c7c12 */ /* 0x000fc8000f8e3cff */
[----:B-1----:R-:W-:-:S04]  /*2010*/  SHF.L.U32 R0, R12, 0x1f, RZ ;  /* 0x0000001f0c007819 */ /* 0x002fc800000006ff */
[----:B------:R1:W3:Y:S01]  /*2020*/  SYNCS.PHASECHK.TRANS64.TRYWAIT P1, [UR7+0x80], R0 ;  /* 0x00008000ff0075a7 */ /* 0x0002e20008021107 */
[----:B------:R-:W-:Y:S05]  /*2030*/  @!P0 BRA `(.L_x_33) ;  /* 0x0000000000908947 */ /* 0x000fea0003800000 */
[----:B------:R-:W-:Y:S02]  /*2040*/  USHF.L.U32 UR7, UR4, 0xa, URZ ;  /* 0x0000000a04077899 */ /* 0x000fe400080006ff */
[----:B------:R-:W-:Y:S02]  /*2050*/  ULEA UR32, UR4, UR46, 0xd ;  /* 0x0000002e04207291 */ /* 0x000fe4000f8e68ff */
[----:B------:R-:W-:Y:S02]  /*2060*/  UIADD3 UR42, UP3, UPT, UR44, 0x80, URZ ;  /* 0x000000802c2a7890 */ /* 0x000fe4000ff7e0ff */
[----:B------:R-:W-:Y:S02]  /*2070*/  ULEA UR24, UR4, UR6, 0xb ;  /* 0x0000000604187291 */ /* 0x000fe4000f8e58ff */
[----:B------:R-:W-:Y:S02]  /*2080*/  UIADD3 UR38, UP2, UPT, UR44, 0x180, URZ ;  /* 0x000001802c267890 */ /* 0x000fe4000ff5e0ff */
[----:B------:R-:W-:-:S02]  /*2090*/  UIADD3 UR30, UP1, UPT, UR44, 0x280, URZ ;  /* 0x000002802c1e7890 */ /* 0x000fc4000ff3e0ff */
[----:B------:R-:W-:Y:S02]  /*20a0*/  ULOP3.LUT UR16, UR49, UR7, URZ, 0xfc, !UPT ;  /* 0x0000000731107292 */ /* 0x000fe4000f8efcff */
[----:B------:R-:W-:Y:S02]  /*20b0*/  UIADD3 UR22, UP0, UPT, UR44, 0x380, URZ ;  /* 0x000003802c167890 */ /* 0x000fe4000ff1e0ff */
[----:B------:R-:W-:Y:S02]  /*20c0*/  ULOP3.LUT UR8, UR7, UR47, URZ, 0xfc, !UPT ;  /* 0x0000002f07087292 */ /* 0x000fe4000f8efcff */
[----:B------:R-:W-:Y:S02]  /*20d0*/  ULOP3.LUT UR33, UR5, 0xfefffff8, URZ, 0xc0, !UPT ;  /* 0xfefffff805217892 */ /* 0x000fe4000f8ec0ff */
[----:B------:R-:W-:Y:S02]  /*20e0*/  UIADD3.X UR43, UPT, UPT, URZ, UR45, URZ, UP3, !UPT ;  /* 0x0000002dff2b7290 */ /* 0x000fe40009ffe4ff */
[----:B------:R-:W-:-:S02]  /*20f0*/  UIADD3 UR32, UPT, UPT, UR6, 0x6400, UR32 ;  /* 0x0000640006207890 */ /* 0x000fc4000fffe020 */
[----:B------:R-:W-:Y:S02]  /*2100*/  UPRMT UR7, URZ, 0x5410, UR37 ;  /* 0x00005410ff077896 */ /* 0x000fe40008000025 */
[----:B------:R-:W-:Y:S02]  /*2110*/  UIADD3.X UR39, UPT, UPT, URZ, UR45, URZ, UP2, !UPT ;  /* 0x0000002dff277290 */ /* 0x000fe400097fe4ff */
[----:B------:R-:W-:Y:S02]  /*2120*/  UIADD3 UR24, UPT, UPT, UR24, 0x26400, URZ ;  /* 0x0002640018187890 */ /* 0x000fe4000fffe0ff */
[----:B------:R-:W-:Y:S02]  /*2130*/  UIADD3.X UR31, UPT, UPT, URZ, UR45, URZ, UP1, !UPT ;  /* 0x0000002dff1f7290 */ /* 0x000fe40008ffe4ff */
[----:B------:R-:W-:Y:S02]  /*2140*/  UIADD3 UR16, UPT, UPT, UR6, 0x2e400, UR16 ;  /* 0x0002e40006107890 */ /* 0x000fe4000fffe010 */
[----:B------:R-:W-:-:S02]  /*2150*/  UIADD3.X UR23, UPT, UPT, URZ, UR45, URZ, UP0, !UPT ;  /* 0x0000002dff177290 */ /* 0x000fc400087fe4ff */
[----:B------:R-:W-:Y:S02]  /*2160*/  UPRMT UR14, URZ, 0x5410, UR41 ;  /* 0x00005410ff0e7896 */ /* 0x000fe40008000029 */
[----:B------:R-:W-:Y:S01]  /*2170*/  UIADD3 UR8, UPT, UPT, UR6, 0x32400, UR8 ;  /* 0x0003240006087890 */ /* 0x000fe2000fffe008 */
[----:B------:R-:W-:Y:S01]  /*2180*/  UMOV UR50, 0x0 ;  /* 0x0000000000327882 */ /* 0x000fe20000000000 */
[----:B------:R-:W-:Y:S01]  /*2190*/  UMOV UR51, 0x10000000 ;  /* 0x1000000000337882 */ /* 0x000fe20000000000 */
[----:B------:R-:W-:Y:S01]  /*21a0*/  UMOV UR26, UR34 ;  /* 0x00000022001a7c82 */ /* 0x000fe20008000000 */
[----:B------:R-:W-:Y:S01]  /*21b0*/  UMOV UR28, UR36 ;  /* 0x00000024001c7c82 */ /* 0x000fe20008000000 */
[----:B------:R-:W-:Y:S01]  /*21c0*/  UMOV UR18, URZ ;  /* 0x000000ff00127c82 */ /* 0x000fe20008000000 */
[----:B------:R-:W-:Y:S01]  /*21d0*/  UMOV UR25, UR33 ;  /* 0x0000002100197c82 */ /* 0x000fe20008000000 */
[----:B------:R-:W-:Y:S01]  /*21e0*/  UMOV UR21, UR36 ;  /* 0x0000002400157c82 */ /* 0x000fe20008000000 */
[----:B------:R-:W-:Y:S01]  /*21f0*/  UMOV UR17, UR33 ;  /* 0x0000002100117c82 */ /* 0x000fe20008000000 */
[----:B------:R4:W-:Y:S01]  /*2200*/  UTMALDG.3D.MULTICAST.2CTA [UR32], [UR42], UR7, desc[UR50] ;  /* 0x000032202a0073b4 */ /* 0x0009e20008211807 */
[----:B------:R-:W-:Y:S01]  /*2210*/  UMOV UR13, UR36 ;  /* 0x00000024000d7c82 */ /* 0x000fe20008000000 */
[----:B------:R-:W-:Y:S01]  /*2220*/  UMOV UR9, UR33 ;  /* 0x0000002100097c82 */ /* 0x000fe20008000000 */
[----:B------:R-:W-:Y:S01]  /*2230*/  UMOV UR10, UR18 ;  /* 0x00000012000a7c82 */ /* 0x000fe20008000000 */
[----:B------:R4:W-:Y:S01]  /*2240*/  UTMALDG.3D.2CTA [UR24], [UR38], desc[UR50] ;  /* 0x00003218260075b4 */ /* 0x0009e20008211000 */
[----:B------:R4:W-:Y:S01]  /*2250*/  UTMALDG.4D.MULTICAST.2CTA [UR16], [UR30], UR7, desc[UR50] ;  /* 0x000032101e0073b4 */ /* 0x0009e20008219807 */
[----:B------:R4:W-:Y:S02]  /*2260*/  UTMALDG.4D.MULTICAST.2CTA [UR8], [UR22], UR14, desc[UR50] ;  /* 0x00003208160073b4 */ /* 0x0009e4000821980e */
[----:B----4-:R-:W-:Y:S01]  /*2270*/  NOP ;  /* 0x0000000000007918 */ /* 0x010fe20000000000 */
.L_x_33:
[----:B------:R-:W-:Y:S05]  /*2280*/  BSYNC.RECONVERGENT B0 ;  /* 0x0000000000007941 */ /* 0x000fea0003800200 */
.L_x_32:
[----:B------:R-:W-:Y:S02]  /*2290*/  UIADD3 UR34, UPT, UPT, UR34, 0x80, URZ ;  /* 0x0000008022227890 */ /* 0x000fe4000fffe0ff */
[----:B------:R-:W-:Y:S02]  /*22a0*/  UIADD3 UR11, UPT, UPT, UR11, 0x2, URZ ;  /* 0x000000020b0b7890 */ /* 0x000fe4000fffe0ff */
[----:B------:R-:W-:Y:S01]  /*22b0*/  UIADD3 UR19, UPT, UPT, UR19, 0x2, URZ ;  /* 0x0000000213137890 */ /* 0x000fe2000fffe0ff */
[----:B------:R-:W-:Y:S01]  /*22c0*/  UMOV UR4, UR15 ;  /* 0x0000000f00047c82 */ /* 0x000fe20008000000 */
[----:B------:R-:W-:Y:S01]  /*22d0*/  UMOV UR14, UR54 ;  /* 0x00000036000e7c82 */ /* 0x000fe20008000000 */
[----:B------:R-:W-:Y:S09]  /*22e0*/  BRA.U UP4, `(.L_x_34) ;  /* 0xfffffff904e47547 */ /* 0x000ff2000b83ffff */
.L_x_26:
[----:B------:R-:W-:Y:S01]  /*22f0*/  ULEA UR4, UR15, UR6, 0x3 ;  /* 0x000000060f047291 */ /* 0x000fe2000f8e18ff */
[----:B-1----:R-:W-:Y:S01]  /*2300*/  SHF.L.U32 R0, R12, 0x1f, RZ ;  /* 0x0000001f0c007819 */ /* 0x002fe200000006ff */
[----:B------:R-:W-:Y:S01]  /*2310*/  @!P2 SYNCS.ARRIVE.TRANS64.A1T0 RZ, [UR6+0x138], RZ ;  /* 0x000138ffffffa9a7 */ /* 0x000fe20008100006 */
[----:B------:R-:W-:-:S06]  /*2320*/  UISETP.GT.AND UP0, UPT, UR61, UR60, UPT ;  /* 0x0000003c3d00728c */ /* 0x000fcc000bf04270 */
[----:B--23--:R1:W2:Y:S03]  /*2330*/  SYNCS.PHASECHK.TRANS64.TRYWAIT P1, [UR4+0x80], R0 ;  /* 0x00008000ff0075a7 */ /* 0x00c2a60008021104 */
[----:B------:R-:W-:Y:S05]  /*2340*/  BRA.U !UP0, `(.L_x_35) ;  /* 0x0000000508247547 */ /* 0x000fea000b800000 */
[----:B------:R-:W-:Y:S01]  /*2350*/  UIADD3 UR29, UPT, UPT, UR64, UR14, URZ ;  /* 0x0000000e401d7290 */ /* 0x000fe2000fffe0ff */
[----:B------:R-:W-:-:S11]  /*2360*/  UMOV UR5, UR15 ;  /* 0x0000000f00057c82 */ /* 0x000fd60008000000 */
.L_x_43:
[----:B------:R-:W-:Y:S01]  /*2370*/  ULEA UR7, UR5, UR6, 0x3 ;  /* 0x0000000605077291 */ /* 0x000fe2000f8e18ff */
[----:B--2---:R-:W-:Y:S01]  /*2380*/  @P4 MOV R2, 0x6000 ;  /* 0x0000600000024802 */ /* 0x004fe20000000f00 */
[----:B--23--:R-:W-:Y:S10]  /*2390*/  @P1 BRA `(.L_x_36) ;  /* 0x00000000000c1947 */ /* 0x00cff40003800000 */
[----:B------:R-:W-:-:S04]  /*23a0*/  SHF.L.U32 R3, R12, 0x1f, RZ ;  /* 0x0000001f0c037819 */ /* 0x000fc800000006ff */
[----:B------:R-:W2:Y:S02]  /*23b0*/  SYNCS.PHASECHK.TRANS64.TRYWAIT P0, [UR7+0x80], R3 ;  /* 0x00008003ff0075a7 */ /* 0x000ea40008001107 */
[----:B--2---:R-:W-:Y:S05]  /*23c0*/  @!P0 BRA `(.L_x_37) ;  /* 0x0000007000748947 */ /* 0x004fea0003800000 */
.L_x_36:
[----:B------:R2:W-:Y:S01]  /*23d0*/  @P4 SYNCS.ARRIVE.TRANS64 RZ, [UR7], R2 ;  /* 0x00000002ffff49a7 */ /* 0x0005e20008000007 */
[----:B------:R-:W-:-:S04]  /*23e0*/  ULOP3.LUT UR4, UR48, 0x2, URZ, 0xfc, !UPT ;  /* 0x0000000230047892 */ /* 0x000fc8000f8efcff */
[----:B------:R-:W-:-:S09]  /*23f0*/  UISETP.NE.AND UP0, UPT, UR4, 0x2, UPT ;  /* 0x000000020400788c */ /* 0x000fd2000bf05270 */
[----:B------:R-:W-:Y:S05]  /*2400*/  BRA.U UP0, `(.L_x_38) ;  /* 0x0000000100047547 */ /* 0x000fea000b800000 */
[----:B------:R-:W-:Y:S05]  /*2410*/  BPT.TRAP 0x1 ;  /* 0x000000040000795c */ /* 0x000fea0000300000 */
.L_x_38:
[----:B------:R-:W-:Y:S04]  /*2420*/  BSSY.RECONVERGENT B0, `(.L_x_39) ;  /* 0x0000003000007945 */ /* 0x000fe80003800200 */
[----:B------:R-:W-:Y:S05]  /*2430*/  @!P3 BRA `(.L_x_40) ;  /* 0x000000000004b947 */ /* 0x000fea0003800000 */
[----:B------:R-:W-:Y:S05]  /*2440*/  BPT.TRAP 0x1 ;  /* 0x000000040000795c */ /* 0x000fea0000300000 */
.L_x_40:
[----:B------:R-:W-:Y:S05]  /*2450*/  BSYNC.RECONVERGENT B0 ;  /* 0x0000000000007941 */ /* 0x000fea0003800200 */
.L_x_39:
        /* <DEDUP_REMOVED lines=16> */
[----:B------:R-:W-:-:S02]  /*2560*/  ULOP3.LUT UR16, UR49, UR4, URZ, 0xfc, !UPT ;  /* 0x0000000431107292 */ /* 0x000fc4000f8efcff */
[----:B------:R-:W-:Y:S02]  /*2570*/  ULOP3.LUT UR10, UR4, UR47, URZ, 0xfc, !UPT ;  /* 0x0000002f040a7292 */ /* 0x000fe4000f8efcff */
[----:B------:R-:W-:Y:S02]  /*2580*/  USHF.L.U32 UR34, UR14, 0x7, URZ ;  /* 0x000000070e227899 */ /* 0x000fe400080006ff */
[----:B------:R-:W-:Y:S02]  /*2590*/  ULOP3.LUT UR33, UR7, 0xfefffff8, URZ, 0xc0, !UPT ;  /* 0xfefffff807217892 */ /* 0x000fe4000f8ec0ff */
[----:B------:R-:W-:Y:S02]  /*25a0*/  UIADD3.X UR23, UPT, UPT, URZ, UR45, URZ, UP3, !UPT ;  /* 0x0000002dff177290 */ /* 0x000fe40009ffe4ff */
[----:B------:R-:W-:Y:S02]  /*25b0*/  UIADD3 UR32, UPT, UPT, UR6, 0x6400, UR32 ;  /* 0x0000640006207890 */ /* 0x000fe4000fffe020 */
[----:B------:R-:W-:-:S02]  /*25c0*/  UPRMT UR4, URZ, 0x5410, UR37 ;  /* 0x00005410ff047896 */ /* 0x000fc40008000025 */
[----:B------:R-:W-:Y:S02]  /*25d0*/  UIADD3.X UR9, UPT, UPT, URZ, UR45, URZ, UP2, !UPT ;  /* 0x0000002dff097290 */ /* 0x000fe400097fe4ff */
[----:B------:R-:W-:Y:S02]  /*25e0*/  UIADD3 UR24, UPT, UPT, UR24, 0x26400, URZ ;  /* 0x0002640018187890 */ /* 0x000fe4000fffe0ff */
[----:B------:R-:W-:Y:S02]  /*25f0*/  USHF.L.U32 UR11, UR14, 0x1, URZ ;  /* 0x000000010e0b7899 */ /* 0x000fe400080006ff */
[----:B------:R-:W-:Y:S01]  /*2600*/  UIADD3 UR30, UP1, UPT, UR44, 0x280, URZ ;  /* 0x000002802c1e7890 */ /* 0x000fe2000ff3e0ff */
[----:B------:R-:W-:Y:S01]  /*2610*/  UMOV UR42, 0x0 ;  /* 0x00000000002a7882 */ /* 0x000fe20000000000 */
[----:B------:R-:W-:Y:S01]  /*2620*/  UMOV UR43, 0x10000000 ;  /* 0x10000000002b7882 */ /* 0x000fe20000000000 */
[----:B------:R-:W-:Y:S01]  /*2630*/  UIADD3 UR38, UP0, UPT, UR44, 0x380, URZ ;  /* 0x000003802c267890 */ /* 0x000fe2000ff1e0ff */
[----:B------:R4:W-:Y:S01]  /*2640*/  UTMALDG.3D.MULTICAST.2CTA [UR32], [UR22], UR4, desc[UR42] ;  /* 0x00002a20160073b4 */ /* 0x0009e20008211804 */
[----:B------:R-:W-:Y:S01]  /*2650*/  UMOV UR28, UR36 ;  /* 0x00000024001c7c82 */ /* 0x000fe20008000000 */
[----:B------:R-:W-:Y:S01]  /*2660*/  UMOV UR25, UR33 ;  /* 0x0000002100197c82 */ /* 0x000fe20008000000 */
[----:B------:R-:W-:Y:S01]  /*2670*/  UMOV UR26, UR34 ;  /* 0x00000022001a7c82 */ /* 0x000fe20008000000 */
[----:B------:R-:W-:-:S02]  /*2680*/  UIADD3.X UR31, UPT, UPT, URZ, UR45, URZ, UP1, !UPT ;  /* 0x0000002dff1f7290 */ /* 0x000fc40008ffe4ff */
[----:B------:R-:W-:Y:S02]  /*2690*/  ULOP3.LUT UR19, UR11, UR52, URZ, 0xfc, !UPT ;  /* 0x000000340b137292 */ /* 0x000fe4000f8efcff */
[----:B------:R-:W-:Y:S01]  /*26a0*/  UIADD3 UR16, UPT, UPT, UR6, 0x2e400, UR16 ;  /* 0x0002e40006107890 */ /* 0x000fe2000fffe010 */
[----:B------:R2:W-:Y:S01]  /*26b0*/  UTMALDG.3D.2CTA [UR24], [UR8], desc[UR42] ;  /* 0x00002a18080075b4 */ /* 0x0005e20008211000 */
[----:B------:R-:W-:Y:S02]  /*26c0*/  UIADD3 UR11, UPT, UPT, UR53, UR11, URZ ;  /* 0x0000000b350b7290 */ /* 0x000fe4000fffe0ff */
[----:B------:R-:W-:Y:S01]  /*26d0*/  UIADD3.X UR39, UPT, UPT, URZ, UR45, URZ, UP0, !UPT ;  /* 0x0000002dff277290 */ /* 0x000fe200087fe4ff */
[----:B------:R-:W-:Y:S01]  /*26e0*/  UMOV UR18, URZ ;  /* 0x000000ff00127c82 */ /* 0x000fe20008000000 */
[----:B------:R-:W-:Y:S01]  /*26f0*/  UMOV UR21, UR36 ;  /* 0x0000002400157c82 */ /* 0x000fe20008000000 */
[----:B------:R-:W-:Y:S01]  /*2700*/  UMOV UR17, UR33 ;  /* 0x0000002100117c82 */ /* 0x000fe20008000000 */
[----:B------:R-:W-:Y:S01]  /*2710*/  UMOV UR13, UR36 ;  /* 0x00000024000d7c82 */ /* 0x000fe20008000000 */
[----:B------:R1:W-:Y:S01]  /*2720*/  UTMALDG.4D.MULTICAST.2CTA [UR16], [UR30], UR4, desc[UR42] ;  /* 0x00002a101e0073b4 */ /* 0x0003e20008219804 */
[----:B----4-:R-:W-:-:S02]  /*2730*/  UPRMT UR22, URZ, 0x5410, UR41 ;  /* 0x00005410ff167896 */ /* 0x010fc40008000029 */
[----:B--2---:R-:W-:Y:S01]  /*2740*/  UIADD3 UR8, UPT, UPT, UR6, 0x32400, UR10 ;  /* 0x0003240006087890 */ /* 0x004fe2000fffe00a */
[----:B------:R-:W-:Y:S02]  /*2750*/  UMOV UR9, UR33 ;  /* 0x0000002100097c82 */ /* 0x000fe40008000000 */
[----:B------:R-:W-:-:S06]  /*2760*/  UMOV UR10, UR18 ;  /* 0x00000012000a7c82 */ /* 0x000fcc0008000000 */
[----:B------:R1:W-:Y:S02]  /*2770*/  UTMALDG.4D.MULTICAST.2CTA [UR8], [UR38], UR22, desc[UR42] ;  /* 0x00002a08260073b4 */ /* 0x0003e40008219816 */
[----:B-1----:R-:W-:Y:S01]  /*2780*/  NOP ;  /* 0x0000000000007918 */ /* 0x002fe20000000000 */
.L_x_42:
[----:B------:R-:W-:Y:S05]  /*2790*/  BSYNC.RECONVERGENT B0 ;  /* 0x0000000000007941 */ /* 0x000fea0003800200 */
.L_x_41:
[----:B------:R-:W-:Y:S01]  /*27a0*/  UIADD3 UR14, UPT, UPT, UR14, 0x1, URZ ;  /* 0x000000010e0e7890 */ /* 0x000fe2000fffe0ff */
[----:B------:R-:W-:-:S03]  /*27b0*/  UMOV UR5, UR15 ;  /* 0x0000000f00057c82 */ /* 0x000fc60008000000 */
[----:B------:R-:W-:-:S09]  /*27c0*/  UISETP.NE.AND UP0, UPT, UR14, UR29, UPT ;  /* 0x0000001d0e00728c */ /* 0x000fd2000bf05270 */
[----:B------:R-:W-:Y:S05]  /*27d0*/  BRA.U UP0, `(.L_x_43) ;  /* 0xfffffff900e47547 */ /* 0x000fea000b83ffff */
.L_x_35:
[C---:B------:R-:W-:Y:S01]  /*27e0*/  LEA R3, R11.reuse, UR6, 0x3 ;  /* 0x000000060b037c11 */ /* 0x040fe2000f8e18ff */
[----:B------:R-:W-:Y:S01]  /*27f0*/  NOP ;  /* 0x0000000000007918 */ /* 0x000fe20000000000 */
[----:B-1----:R-:W-:Y:S02]  /*2800*/  SHF.L.U32 R0, R10, 0x1f, RZ ;  /* 0x0000001f0a007819 */ /* 0x002fe400000006ff */
[----:B------:R-:W-:Y:S02]  /*2810*/  LEA R5, R11, UR6, 0x4 ;  /* 0x000000060b057c11 */ /* 0x000fe4000f8e20ff */
[----:B------:R-:W1:Y:S02]  /*2820*/  SYNCS.PHASECHK.TRANS64.TRYWAIT P0, [R3+URZ+0x140], R0 ;  /* 0x00014000030075a7 */ /* 0x000e6400080011ff */
[----:B-1----:R-:W-:Y:S05]  /*2830*/  @!P0 BRA `(.L_x_44) ;  /* 0x0000006c00708947 */ /* 0x002fea0003800000 */
.L_x_153:
[----:B------:R-:W4:Y:S01]  /*2840*/  LDS.128 R4, [R5+0x1b0] ;  /* 0x0001b00005047984 */ /* 0x000f220000000c00 */
[----:B------:R-:W-:Y:S01]  /*2850*/  UISETP.GE.AND UP0, UPT, UR40, 0x1, UPT ;  /* 0x000000012800788c */ /* 0x000fe2000bf06270 */
[----:B------:R-:W-:Y:S01]  /*2860*/  @!PT LDS RZ, [RZ] ;  /* 0x00000000fffff984 */ /* 0x000fe20000000800 */
[----:B------:R-:W-:Y:S01]  /*2870*/  @!PT LDS RZ, [RZ] ;  /* 0x00000000fffff984 */ /* 0x000fe20000000800 */
[----:B------:R-:W-:Y:S01]  /*2880*/  @!PT LDS RZ, [RZ] ;  /* 0x00000000fffff984 */ /* 0x000fe20000000800 */
[----:B------:R-:W-:Y:S01]  /*2890*/  @!PT LDS RZ, [RZ] ;  /* 0x00000000fffff984 */ /* 0x000fe20000000800 */
[----:B------:R1:W-:Y:S06]  /*28a0*/  MEMBAR.ALL.CTA ;  /* 0x0000000000007992 */ /* 0x0003ec0000008000 */
[----:B-1----:R-:W1:Y:S01]  /*28b0*/  FENCE.VIEW.ASYNC.S ;  /* 0x00000000000073c6 */ /* 0x002e620000000000 */
[----:B----4-:R-:W-:-:S13]  /*28c0*/  LOP3.LUT P0, RZ, R6, 0x1, RZ, 0xc0, !PT ;  /* 0x0000000106ff7812 */ /* 0x010fda000780c0ff */
[----:B-1----:R-:W-:Y:S01]  /*28d0*/  VOTEU.ANY UP1, P0 ;  /* 0x0000000000ff7886 */ /* 0x002fe20000020100 */
[----:B------:R-:W-:-:S13]  /*28e0*/  PLOP3.LUT P0, PT, PT, PT, UP1, 0x80, 0x8 ;  /* 0x000000000008781c */ /* 0x000fda0003f0f018 */
[----:B------:R-:W-:Y:S02]  /*28f0*/  @P0 LOP3.LUT R0, R5, 0xffff, RZ, 0xc0, !PT ;  /* 0x0000ffff05000812 */ /* 0x000fe400078ec0ff */
[----:B--2---:R-:W-:Y:S02]  /*2900*/  @P0 MOV R2, R4 ;  /* 0x0000000400020202 */ /* 0x004fe40000000f00 */
[----:B------:R-:W-:Y:S01]  /*2910*/  @P0 R2UR UR5, R0 ;  /* 0x00000000000502ca */ /* 0x000fe200000e0000 */
[----:B------:R-:W-:Y:S01]  /*2920*/  VIADD R0, R3, 0x150 ;  /* 0x0000015003007836 */ /* 0x000fe20000000000 */
[----:B------:R-:W-:Y:S02]  /*2930*/  @P0 SHF.R.U32.HI R4, RZ, 0x10, R5 ;  /* 0x00000010ff040819 */ /* 0x000fe40000011605 */
[----:B------:R-:W-:Y:S02]  /*2940*/  @P0 R2UR UR7, R2 ;  /* 0x00000000020702ca */ /* 0x000fe400000e0000 */
[----:B------:R-:W-:-:S02]  /*2950*/  PRMT R0, RZ, 0x654, R0 ;  /* 0x00000654ff007816 */ /* 0x000fc40000000000 */
[----:B------:R-:W-:Y:S02]  /*2960*/  @P0 R2UR UR4, R4 ;  /* 0x00000000040402ca */ /* 0x000fe400000e0000 */
[----:B------:R1:W-:Y:S03]  /*2970*/  SYNCS.ARRIVE.TRANS64.RED.A1T0 RZ, [R0+URZ], RZ ;  /* 0x000000ff00ff79a7 */ /* 0x0003e600081004ff */
[----:B------:R-:W-:-:S04]  /*2980*/  @UP1 UMOV UR55, UR5 ;  /* 0x0000000500371c82 */ /* 0x000fc80008000000 */
[----:B------:R-:W-:-:S04]  /*2990*/  @UP1 UMOV UR56, UR7 ;  /* 0x0000000700381c82 */ /* 0x000fc80008000000 */
[----:B------:R-:W-:Y:S01]  /*29a0*/  @UP1 UMOV UR36, UR4 ;  /* 0x0000000400241c82 */ /* 0x000fe20008000000 */
[----:B------:R-:W-:Y:S05]  /*29b0*/  BRA.U !UP0, `(.L_x_45) ;  /* 0x0000000108d47547 */ /* 0x000fea000b800000 */
[----:B------:R-:W2:Y:S01]  /*29c0*/  LDCU.128 UR16, c[0x0][0xf10] ;  /* 0x0001e200ff1077ac */ /* 0x000ea20008000c00 */
[----:B------:R-:W4:Y:S01]  /*29d0*/  LDCU UR22, c[0x0][0xf20] ;  /* 0x0001e400ff1677ac */ /* 0x000f220008000800 */
[----:B------:R-:W3:Y:S01]  /*29e0*/  LDCU UR14, c[0x0][0xf0c] ;  /* 0x0001e180ff0e77ac */ /* 0x000ee20008000800 */
[----:B------:R-:W1:Y:S01]  /*29f0*/  LDCU.64 UR8, c[0x0][0xf28] ;  /* 0x0001e500ff0877ac */ /* 0x000e620008000a00 */
[----:B------:R-:W-:Y:S02]  /*2a00*/  UISETP.NE.AND UP3, UPT, UR40, 0x1, UPT ;  /* 0x000000012800788c */ /* 0x000fe4000bf65270 */
[----:B--2---:R-:W-:Y:S02]  /*2a10*/  UIMAD.WIDE.U32 UR10, UR58, UR19, URZ ;  /* 0x000000133a0a72a5 */ /* 0x004fe4000f8e00ff */
[----:B------:R-:W-:Y:S02]  /*2a20*/  UIMAD.WIDE.U32 UR4, UR59, UR16, URZ ;  /* 0x000000103b0472a5 */ /* 0x000fe4000f8e00ff */
[----:B------:R-:W-:-:S02]  /*2a30*/  UISETP.NE.AND UP0, UPT, UR18, 0x1, UPT ;  /* 0x000000011200788c */ /* 0x000fc4000bf05270 */
[----:B------:R-:W-:Y:S01]  /*2a40*/  UIMAD.WIDE.U32 UR20, UR55, UR19, URZ ;  /* 0x00000013371472a5 */ /* 0x000fe2000f8e00ff */
[----:B------:R-:W-:Y:S02]  /*2a50*/  UMOV UR10, UR11 ;  /* 0x0000000b000a7c82 */ /* 0x000fe40008000000 */
[----:B------:R-:W-:Y:S01]  /*2a60*/  UMOV UR4, UR5 ;  /* 0x0000000500047c82 */ /* 0x000fe20008000000 */
[----:B----4-:R-:W-:Y:S02]  /*2a70*/  USHF.R.U32.HI UR10, URZ, UR22, UR10 ;  /* 0x00000016ff0a7299 */ /* 0x010fe4000801160a */
[----:B---3--:R-:W-:Y:S02]  /*2a80*/  UISETP.NE.AND UP2, UPT, UR14, 0x1, UPT ;  /* 0x000000010e00788c */ /* 0x008fe4000bf45270 */
[----:B------:R-:W-:Y:S02]  /*2a90*/  USHF.R.U32.HI UR4, URZ, UR17, UR4 ;  /* 0x00000011ff047299 */ /* 0x000fe40008011604 */
[----:B------:R-:W-:-:S02]  /*2aa0*/  USEL UR5, UR58, UR10, !UP0 ;  /* 0x0000000a3a057287 */ /* 0x000fc4000c000000 */
[----:B------:R-:W-:Y:S02]  /*2ab0*/  USEL UR7, UR59, UR4, !UP2 ;  /* 0x000000043b077287 */ /* 0x000fe4000d000000 */
[----:B-1----:R-:W-:Y:S01]  /*2ac0*/  UIMAD.WIDE.U32 UR10, UR5, UR8, URZ ;  /* 0x00000008050a72a5 */ /* 0x002fe2000f8e00ff */
[----:B------:R-:W-:Y:S01]  /*2ad0*/  UMOV UR4, UR21 ;  /* 0x0000001500047c82 */ /* 0x000fe20008000000 */
[----:B------:R-:W-:Y:S02]  /*2ae0*/  UIMAD.WIDE.U32 UR12, UR56, UR16, URZ ;  /* 0x00000010380c72a5 */ /* 0x000fe4000f8e00ff */
[----:B------:R-:W-:-:S03]  /*2af0*/  UIMAD.WIDE.U32 UR20, UR7, UR8, URZ ;  /* 0x00000008071472a5 */ /* 0x000fc6000f8e00ff */
[----:B------:R-:W-:Y:S01]  /*2b00*/  UMOV UR10, UR11 ;  /* 0x0000000b000a7c82 */ /* 0x000fe20008000000 */
[----:B------:R-:W-:Y:S02]  /*2b10*/  USHF.R.U32.HI UR4, URZ, UR22, UR4 ;  /* 0x00000016ff047299 */ /* 0x000fe40008011604 */
[----:B------:R-:W-:Y:S01]  /*2b20*/  @UP3 USHF.R.U32.HI UR5, URZ, UR9, UR10 ;  /* 0x00000009ff053299 */ /* 0x000fe2000801160a */
[----:B------:R-:W-:Y:S01]  /*2b30*/  UMOV UR12, UR13 ;  /* 0x0000000d000c7c82 */ /* 0x000fe20008000000 */
[----:B------:R-:W-:Y:S01]  /*2b40*/  UMOV UR20, UR21 ;  /* 0x0000001500147c82 */ /* 0x000fe20008000000 */
[----:B------:R-:W-:Y:S02]  /*2b50*/  USHF.R.U32.HI UR17, URZ, UR17, UR12 ;  /* 0x00000011ff117299 */ /* 0x000fe4000801160c */
[----:B------:R-:W-:Y:S02]  /*2b60*/  USEL UR4, UR55, UR4, !UP0 ;  /* 0x0000000437047287 */ /* 0x000fe4000c000000 */
[----:B------:R-:W-:-:S02]  /*2b70*/  @UP3 USHF.R.U32.HI UR7, URZ, UR9, UR20 ;  /* 0x00000009ff073299 */ /* 0x000fc40008011614 */
[----:B------:R-:W-:Y:S02]  /*2b80*/  UIMAD UR10, UR40, UR5, URZ ;  /* 0x00000005280a72a4 */ /* 0x000fe4000f8e02ff */
[----:B------:R-:W-:Y:S02]  /*2b90*/  USEL UR5, UR56, UR17, !UP2 ;  /* 0x0000001138057287 */ /* 0x000fe4000d000000 */
[----:B------:R-:W-:Y:S02]  /*2ba0*/  UIMAD UR12, UR40, UR7, URZ ;  /* 0x00000007280c72a4 */ /* 0x000fe4000f8e02ff */
[----:B------:R-:W-:Y:S02]  /*2bb0*/  UISETP.GE.AND UP0, UPT, UR4, UR10, UPT ;  /* 0x0000000a0400728c */ /* 0x000fe4000bf06270 */
[----:B------:R-:W-:Y:S02]  /*2bc0*/  UIMAD.WIDE.U32 UR10, UR4, UR8, URZ ;  /* 0x00000008040a72a5 */ /* 0x000fe4000f8e00ff */
[----:B------:R-:W-:-:S02]  /*2bd0*/  UISETP.GE.OR UP0, UPT, UR5, UR12, UP0 ;  /* 0x0000000c0500728c */ /* 0x000fc40008706670 */
        /* <DEDUP_REMOVED lines=19> */
.L_x_45:
[----:B------:R-:W2:Y:S02]  /*2d10*/  LDCU UR4, c[0x0][0xf30] ;  /* 0x0001e600ff0477ac */ /* 0x000ea40008000800 */
[----:B--2---:R-:W-:-:S09]  /*2d20*/  UISETP.NE.AND UP0, UPT, UR4, 0x1, UPT ;  /* 0x000000010400788c */ /* 0x004fd2000bf05270 */
[----:B------:R-:W-:Y:S05]  /*2d30*/  BRA.U UP0, `(.L_x_46) ;  /* 0x0000000100447547 */ /* 0x000fea000b800000 */
[----:B------:R-:W2:Y:S01]  /*2d40*/  LDCU.128 UR16, c[0x0][0xf10] ;  /* 0x0001e200ff1077ac */ /* 0x000ea20008000c00 */
[----:B------:R-:W4:Y:S01]  /*2d50*/  LDCU UR10, c[0x0][0xf0c] ;  /* 0x0001e180ff0a77ac */ /* 0x000f220008000800 */
[----:B------:R-:W1:Y:S01]  /*2d60*/  LDCU UR7, c[0x0][0xf20] ;  /* 0x0001e400ff0777ac */ /* 0x000e620008000800 */
[----:B--2---:R-:W-:Y:S02]  /*2d70*/  UIMAD.WIDE.U32 UR8, UR56, UR16, URZ ;  /* 0x00000010380872a5 */ /* 0x004fe4000f8e00ff */
[----:B------:R-:W-:Y:S02]  /*2d80*/  UIMAD.WIDE.U32 UR4, UR55, UR19, URZ ;  /* 0x00000013370472a5 */ /* 0x000fe4000f8e00ff */
[----:B----4-:R-:W-:Y:S02]  /*2d90*/  UISETP.NE.AND UP2, UPT, UR10, 0x1, UPT ;  /* 0x000000010a00788c */ /* 0x010fe4000bf45270 */
[----:B------:R-:W-:Y:S01]  /*2da0*/  UISETP.NE.AND UP0, UPT, UR18, 0x1, UPT ;  /* 0x000000011200788c */ /* 0x000fe2000bf05270 */
[----:B------:R-:W-:-:S02]  /*2db0*/  UMOV UR8, UR9 ;  /* 0x0000000900087c82 */ /* 0x000fc40008000000 */
[----:B------:R-:W-:Y:S01]  /*2dc0*/  UMOV UR4, UR5 ;  /* 0x0000000500047c82 */ /* 0x000fe20008000000 */
[----:B------:R-:W-:Y:S02]  /*2dd0*/  USHF.R.U32.HI UR17, URZ, UR17, UR8 ;  /* 0x00000011ff117299 */ /* 0x000fe40008011608 */
[----:B-1----:R-:W-:Y:S02]  /*2de0*/  USHF.R.U32.HI UR4, URZ, UR7, UR4 ;  /* 0x00000007ff047299 */ /* 0x002fe40008011604 */
[----:B------:R-:W-:Y:S02]  /*2df0*/  USEL UR5, UR56, UR17, !UP2 ;  /* 0x0000001138057287 */ /* 0x000fe4000d000000 */
[----:B------:R-:W-:-:S04]  /*2e00*/  USEL UR4, UR55, UR4, !UP0 ;  /* 0x0000000437047287 */ /* 0x000fc8000c000000 */
[----:B------:R-:W-:Y:S02]  /*2e10*/  UIADD3 UR7, UPT, UPT, UR5, -UR4, URZ ;  /* 0x8000000405077290 */ /* 0x000fe4000fffe0ff */
[----:B------:R-:W-:Y:S02]  /*2e20*/  UIADD3 UR4, UPT, UPT, -UR5, UR4, URZ ;  /* 0x0000000405047290 */ /* 0x000fe4000fffe1ff */
[----:B------:R-:W-:Y:S02]  /*2e30*/  UIMAD UR55, UR7, UR18, UR55 ;  /* 0x00000012073772a4 */ /* 0x000fe4000f8e0237 */
[----:B------:R-:W-:-:S12]  /*2e40*/  UIMAD UR56, UR4, UR10, UR56 ;  /* 0x0000000a043872a4 */ /* 0x000fd8000f8e0238 */
.L_x_46:
[----:B------:R-:W-:Y:S01]  /*2e50*/  VIADD R11, R11, 0x1 ;  /* 0x000000010b0b7836 */ /* 0x000fe20000000000 */
[----:B------:R-:W-:Y:S02]  /*2e60*/  R2UR UR5, R87 ;  /* 0x00000000570572ca */ /* 0x000fe400000e0000 */
[----:B------:R-:W-:Y:S02]  /*2e70*/  R2UR UR4, R86 ;  /* 0x00000000560472ca */ /* 0x000fe400000e0000 */
[C---:B------:R-:W-:Y:S02]  /*2e80*/  ISETP.NE.AND P0, PT, R11.reuse, 0x2, PT ;  /* 0x000000020b00780c */ /* 0x040fe40003f05270 */
[----:B------:R-:W-:Y:S02]  /*2e90*/  PLOP3.LUT P2, PT, PT, PT, PT, 0x80, 0x8 ;  /* 0x000000000008781c */ /* 0x000fe40003f4f070 */
[----:B------:R-:W-:Y:S02]  /*2ea0*/  SEL R3, RZ, 0x1, P0 ;  /* 0x00000001ff037807 */ /* 0x000fe40000000000 */
[----:B------:R-:W-:-:S02]  /*2eb0*/  SEL R11, R11, RZ, P0 ;  /* 0x000000ff0b0b7207 */ /* 0x000fc40000000000 */
[----:B------:R-:W-:Y:S01]  /*2ec0*/  LOP3.LUT R10, R10, R3, RZ, 0x3c, !PT ;  /* 0x000000030a0a7212 */ /* 0x000fe200078e3cff */
[----:B------:R-:W-:Y:S02]  /*2ed0*/  UIADD3 UR26, UPT, UPT, UR56, UR5, URZ ;  /* 0x00000005381a7290 */ /* 0x000fe4000fffe0ff */
[----:B------:R-:W-:Y:S01]  /*2ee0*/  UIADD3 UR25, UPT, UPT, UR55, UR4, URZ ;  /* 0x0000000437197290 */ /* 0x000fe2000fffe0ff */
[----:B------:R-:W-:Y:S11]  /*2ef0*/  BRA.U UP1, `(.L_x_47) ;  /* 0xffffffed01447547 */ /* 0x000ff6000b83ffff */
[----:B------:R-:W-:Y:S01]  /*2f00*/  UIADD3 UR7, UPT, UPT, UR6, 0x80, URZ ;  /* 0x0000008006077890 */ /* 0x000fe2000fffe0ff */
[----:B------:R-:W-:-:S03]  /*2f10*/  SHF.L.U32 R3, R12, 0x1f, RZ ;  /* 0x0000001f0c037819 */ /* 0x000fc600000006ff */
[----:B------:R-:W-:-:S09]  /*2f20*/  ULEA UR4, UR15, UR7, 0x3 ;  /* 0x000000070f047291 */ /* 0x000fd2000f8e18ff */
[----:B------:R-:W2:Y:S02]  /*2f30*/  SYNCS.PHASECHK.TRANS64.TRYWAIT P0, [UR4], R3 ;  /* 0x00000003ff0075a7 */ /* 0x000ea40008001104 */
[----:B--2---:R-:W-:Y:S05]  /*2f40*/  @!P0 BRA `(.L_x_48) ;  /* 0x0000006400c08947 */ /* 0x004fea0003800000 */
.L_x_155:
[----:B------:R-:W-:-:S04]  /*2f50*/  UIADD3 UR4, UPT, UPT, UR15, 0x1, URZ ;  /* 0x000000010f047890 */ /* 0x000fc8000fffe0ff */
[----:B------:R-:W-:-:S04]  /*2f60*/  UISETP.NE.AND UP0, UPT, UR4, 0x10, UPT ;  /* 0x000000100400788c */ /* 0x000fc8000bf05270 */
[----:B------:R-:W-:Y:S02]  /*2f70*/  USEL UR6, URZ, 0x1, UP0 ;  /* 0x00000001ff067887 */ /* 0x000fe40008000000 */
[----:B------:R-:W-:-:S04]  /*2f80*/  USEL UR4, UR4, URZ, UP0 ;  /* 0x000000ff04047287 */ /* 0x000fc80008000000 */
[----:B------:R-:W-:Y:S01]  /*2f90*/  ULEA UR5, UR4, UR7, 0x3 ;  /* 0x0000000704057291 */ /* 0x000fe2000f8e18ff */
[----:B------:R-:W-:-:S04]  /*2fa0*/  LOP3.LUT R2, R12, UR6, RZ, 0x3c, !PT ;  /* 0x000000060c027c12 */ /* 0x000fc8000f8e3cff */
[----:B-1----:R-:W-:-:S04]  /*2fb0*/  SHF.L.U32 R3, R2, 0x1f, RZ ;  /* 0x0000001f02037819 */ /* 0x002fc800000006ff */
[----:B------:R-:W1:Y:S02]  /*2fc0*/  SYNCS.PHASECHK.TRANS64.TRYWAIT P0, [UR5], R3 ;  /* 0x00000003ff0075a7 */ /* 0x000e640008001105 */
[----:B-1----:R-:W-:Y:S05]  /*2fd0*/  @!P0 BRA `(.L_x_49) ;  /* 0x0000006400b48947 */ /* 0x002fea0003800000 */
.L_x_157:
        /* <DEDUP_REMOVED lines=9> */
.L_x_159:
        /* <DEDUP_REMOVED lines=9> */
.L_x_161:
        /* <DEDUP_REMOVED lines=9> */
.L_x_163:
        /* <DEDUP_REMOVED lines=9> */
.L_x_165:
        /* <DEDUP_REMOVED lines=9> */
.L_x_167:
        /* <DEDUP_REMOVED lines=9> */
.L_x_169:
        /* <DEDUP_REMOVED lines=9> */
.L_x_171:
        /* <DEDUP_REMOVED lines=9> */
.L_x_173:
        /* <DEDUP_REMOVED lines=9> */
.L_x_175:
        /* <DEDUP_REMOVED lines=9> */
.L_x_177:
        /* <DEDUP_REMOVED lines=9> */
.L_x_179:
        /* <DEDUP_REMOVED lines=9> */
.L_x_181:
        /* <DEDUP_REMOVED lines=9> */
.L_x_183:
[----:B------:R-:W-:-:S04]  /*3730*/  UIADD3 UR4, UPT, UPT, UR4, 0x1, URZ ;  /* 0x0000000104047890 */ /* 0x000fc8000fffe0ff */
[----:B------:R-:W-:-:S04]  /*3740*/  UISETP.NE.AND UP0, UPT, UR4, 0x10, UPT ;  /* 0x000000100400788c */ /* 0x000fc8000bf05270 */
[----:B------:R-:W-:Y:S02]  /*3750*/  USEL UR5, URZ, 0x1, UP0 ;  /* 0x00000001ff057887 */ /* 0x000fe40008000000 */
[----:B------:R-:W-:-:S04]  /*3760*/  USEL UR4, UR4, URZ, UP0 ;  /* 0x000000ff04047287 */ /* 0x000fc80008000000 */
[----:B------:R-:W-:Y:S01]  /*3770*/  ULEA UR4, UR4, UR7, 0x3 ;  /* 0x0000000704047291 */ /* 0x000fe2000f8e18ff */
[----:B-1----:R-:W-:-:S04]  /*3780*/  LOP3.LUT R3, R2, UR5, RZ, 0x3c, !PT ;  /* 0x0000000502037c12 */ /* 0x002fc8000f8e3cff */
[----:B------:R-:W-:Y:S01]  /*3790*/  SHF.L.U32 R3, R3, 0x1f, RZ ;  /* 0x0000001f03037819 */ /* 0x000fe200000006ff */
[----:B------:R-:W-:-:S07]  /*37a0*/  IMAD.U32 R0, RZ, RZ, UR4 ;  /* 0x00000004ff007e24 */ /* 0x000fce000f8e00ff */
.L_x_63:
[----:B-1----:R1:W2:Y:S02]  /*37b0*/  SYNCS.PHASECHK.TRANS64.TRYWAIT P0, [R0+URZ], R3 ;  /* 0x00000003000075a7 */ /* 0x0022a400080011ff */
[----:B--2---:R-:W-:Y:S05]  /*37c0*/  @!P0 NANOSLEEP.SYNCS 0x989680 ;  /* 0x009896800000895d */ /* 0x004fea0003900000 */
[----:B------:R-:W2:Y:S02]  /*37d0*/  @!P0 SYNCS.PHASECHK.TRANS64 P0, [R0+URZ], R3 ;  /* 0x00000003000085a7 */ /* 0x000ea400080010ff */
[----:B--2---:R-:W-:Y:S05]  /*37e0*/  @P0 EXIT ;  /* 0x000000000000094d */ /* 0x004fea0003800000 */
[----:B------:R-:W-:Y:S05]  /*37f0*/  BRA `(.L_x_63) ;  /* 0xfffffffc00ec7947 */ /* 0x000fea000383ffff */
.L_x_23:
[----:B------:R-:W-:-:S04]  /*3800*/  UISETP.NE.AND UP0, UPT, UR57, URZ, UPT ;  /* 0x000000ff3900728c */ /* 0x000fc8000bf05270 */
[----:B------:R-:W-:-:S09]  /*3810*/  UISETP.NE.OR UP0, UPT, UR22, 0x1, UP0 ;  /* 0x000000011600788c */ /* 0x000fd20008705670 */
[----:B------:R-:W-:Y:S05]  /*3820*/  BRA.U UP0, `(.L_x_64) ;  /* 0x0000000500487547 */ /* 0x000fea000b800000 */
[----:B------:R-:W-:Y:S01]  /*3830*/  ISETP.GE.U32.AND P2, PT, R3, 0x4, PT ;  /* 0x000000040300780c */ /* 0x000fe20003f46070 */
[----:B------:R-:W-:Y:S01]  /*3840*/  IMAD.MOV.U32 R12, RZ, RZ, 0x1 ;  /* 0x00000001ff0c7424 */ /* 0x000fe200078e00ff */
[----:B------:R-:W-:Y:S02]  /*3850*/  CS2R R10, SRZ ;  /* 0x00000000000a7805 */ /* 0x000fe4000001ff00 */
[----:B------:R-:W-:Y:S01]  /*3860*/  CS2R R8, SRZ ;  /* 0x0000000000087805 */ /* 0x000fe2000001ff00 */
[----:B------:R-:W-:Y:S01]  /*3870*/  UMOV UR6, 0x400 ;  /* 0x0000040000067882 */ /* 0x000fe20000000000 */
[----:B------:R-:W-:Y:S01]  /*3880*/  UMOV UR5, URZ ;  /* 0x000000ff00057c82 */ /* 0x000fe20008000000 */
[----:B------:R-:W-:-:S12]  /*3890*/  ULEA UR6, UR57, UR6, 0x18 ;  /* 0x0000000639067291 */ /* 0x000fd8000f8ec0ff */
.L_x_68:
[----:B------:R-:W-:Y:S02]  /*38a0*/  LEA R0, R8, UR6, 0x3 ;  /* 0x0000000608007c11 */ /* 0x000fe4000f8e18ff */
[----:B------:R-:W-:-:S03]  /*38b0*/  SHF.L.U32 R5, R9, 0x1f, RZ ;  /* 0x0000001f09057819 */ /* 0x000fc600000006ff */
[----:B------:R-:W-:Y:S01]  /*38c0*/  VIADD R4, R0, 0x190 ;  /* 0x0000019000047836 */ /* 0x000fe20000000000 */
[----:B------:R-:W1:Y:S02]  /*38d0*/  SYNCS.PHASECHK.TRANS64.TRYWAIT P0, [R0+URZ+0x180], R5 ;  /* 0x00018005000075a7 */ /* 0x000e6400080011ff */
[----:B-1----:R-:W-:Y:S05]  /*38e0*/  @!P0 BRA `(.L_x_65) ;  /* 0x0000006000c08947 */ /* 0x002fea0003800000 */
.L_x_184:
[----:B------:R-:W-:Y:S01]  /*38f0*/  ULEA UR4, UR5, UR6, 0x3 ;  /* 0x0000000605047291 */ /* 0x000fe2000f8e18ff */
[----:B------:R-:W-:Y:S01]  /*3900*/  PRMT R4, RZ, 0x654, R4 ;  /* 0x00000654ff047816 */ /* 0x000fe20000000004 */
[----:B-1----:R-:W-:Y:S01]  /*3910*/  @!P2 IMAD.MOV.U32 R5, RZ, RZ, 0x10 ;  /* 0x00000010ff05a424 */ /* 0x002fe200078e00ff */
[----:B------:R-:W-:Y:S01]  /*3920*/  SHF.L.U32 R7, R12, 0x1f, RZ ;  /* 0x0000001f0c077819 */ /* 0x000fe200000006ff */
[----:B------:R-:W-:Y:S01]  /*3930*/  UIADD3 UR7, UPT, UPT, UR4, 0x140, URZ ;  /* 0x0000014004077890 */ /* 0x000fe2000fffe0ff */
[----:B------:R1:W-:Y:S05]  /*3940*/  SYNCS.ARRIVE.TRANS64.RED.A1T0 RZ, [R4+URZ], RZ ;  /* 0x000000ff04ff79a7 */ /* 0x0003ea00081004ff */
[----:B------:R-:W-:Y:S01]  /*3950*/  IMAD.U32 R0, RZ, RZ, UR7 ;  /* 0x00000007ff007e24 */ /* 0x000fe2000f8e00ff */
[----:B------:R-:W2:Y:S04]  /*3960*/  SYNCS.PHASECHK.TRANS64.TRYWAIT P0, [UR4+0x150], R7 ;  /* 0x00015007ff0075a7 */ /* 0x000ea80008001104 */
[----:B------:R-:W-:Y:S01]  /*3970*/  PRMT R13, R3, 0x654, R0 ;  /* 0x00000654030d7816 */ /* 0x000fe20000000000 */
[----:B-12---:R-:W-:Y:S06]  /*3980*/  @!P0 BRA `(.L_x_66) ;  /* 0x0000006000ac8947 */ /* 0x006fec0003800000 */
.L_x_186:
[----:B------:R-:W-:Y:S01]  /*3990*/  ULEA UR8, UR5, UR6, 0x4 ;  /* 0x0000000605087291 */ /* 0x000fe2000f8e20ff */
[----:B------:R-:W-:Y:S01]  /*39a0*/  SEL R2, R13, R2, !P2 ;  /* 0x000000020d027207 */ /* 0x000fe20005000000 */
[----:B------:R-:W-:Y:S01]  /*39b0*/  UIADD3 UR9, UPT, UPT, UR4, 0x140, URZ ;  /* 0x0000014004097890 */ /* 0x000fe2000fffe0ff */
[----:B-1----:R-:W-:Y:S01]  /*39c0*/  LEA R0, R11, UR6, 0x3 ;  /* 0x000000060b007c11 */ /* 0x002fe2000f8e18ff */
[----:B------:R-:W-:Y:S01]  /*39d0*/  UIADD3 UR8, UPT, UPT, UR8, 0x1b0, URZ ;  /* 0x000001b008087890 */ /* 0x000fe2000fffe0ff */
[----:B------:R1:W-:Y:S01]  /*39e0*/  @!P2 SYNCS.ARRIVE.TRANS64.RED RZ, [R2+URZ], R5 ;  /* 0x0000000502ffa9a7 */ /* 0x0003e200080004ff */
[----:B------:R-:W-:Y:S01]  /*39f0*/  UIADD3 UR4, UPT, UPT, UR5, 0x1, URZ ;  /* 0x0000000105047890 */ /* 0x000fe2000fffe0ff */
[----:B------:R-:W-:-:S03]  /*3a00*/  VIADD R8, R8, 0x1 ;  /* 0x0000000108087836 */ /* 0x000fc60000000000 */
[----:B------:R-:W-:Y:S02]  /*3a10*/  UISETP.NE.AND UP0, UPT, UR4, 0x2, UPT ;  /* 0x000000020400788c */ /* 0x000fe4000bf05270 */
[----:B------:R-:W-:Y:S01]  /*3a20*/  ISETP.NE.AND P0, PT, R8, 0x2, PT ;  /* 0x000000020800780c */ /* 0x000fe20003f05270 */
[----:B------:R-:W-:Y:S06]  /*3a30*/  UGETNEXTWORKID.BROADCAST [UR8], [UR9] ;  /* 0x00000000080073ca */ /* 0x000fec0008000100 */
[----:B------:R-:W-:Y:S02]  /*3a40*/  USEL UR7, URZ, 0x1, UP0 ;  /* 0x00000001ff077887 */ /* 0x000fe40008000000 */
[----:B------:R-:W-:-:S04]  /*3a50*/  USEL UR5, UR4, URZ, UP0 ;  /* 0x000000ff04057287 */ /* 0x000fc80008000000 */
[----:B------:R-:W-:Y:S02]  /*3a60*/  LOP3.LUT R12, R12, UR7, RZ, 0x3c, !PT ;  /* 0x000000070c0c7c12 */ /* 0x000fe4000f8e3cff */
[----:B-1----:R-:W-:-:S04]  /*3a70*/  SHF.L.U32 R5, R10, 0x1f, RZ ;  /* 0x0000001f0a057819 */ /* 0x002fc800000006ff */
[----:B------:R-:W1:Y:S02]  /*3a80*/  SYNCS.PHASECHK.TRANS64.TRYWAIT P1, [R0+URZ+0x140], R5 ;  /* 0x00014005000075a7 */ /* 0x000e6400080211ff */
[----:B-1----:R-:W-:Y:S05]  /*3a90*/  @!P1 BRA `(.L_x_67) ;  /* 0x0000006000809947 */ /* 0x002fea0003800000 */
.L_x_187:
[C---:B------:R-:W-:Y:S01]  /*3aa0*/  LEA R4, R11.reuse, UR6, 0x4 ;  /* 0x000000060b047c11 */ /* 0x040fe2000f8e20ff */
[----:B-1----:R-:W-:Y:S01]  /*3ab0*/  VIADD R0, R0, 0x150 ;  /* 0x0000015000007836 */ /* 0x002fe20000000000 */
[----:B------:R-:W-:Y:S01]  /*3ac0*/  SEL R8, R8, RZ, P0 ;  /* 0x000000ff08087207 */ /* 0x000fe20000000000 */
[----:B------:R-:W-:-:S03]  /*3ad0*/  VIADD R11, R11, 0x1 ;  /* 0x000000010b0b7836 */ /* 0x000fc60000000000 */
[----:B------:R-:W1:Y:S01]  /*3ae0*/  LDS.128 R4, [R4+0x1b0] ;  /* 0x0001b00004047984 */ /* 0x000e620000000c00 */
[----:B------:R-:W-:Y:S02]  /*3af0*/  PRMT R0, RZ, 0x654, R0 ;  /* 0x00000654ff007816 */ /* 0x000fe40000000000 */
[C---:B------:R-:W-:Y:S01]  /*3b00*/  ISETP.NE.AND P1, PT, R11.reuse, 0x2, PT ;  /* 0x000000020b00780c */ /* 0x040fe20003f25270 */
[----:B------:R-:W-:Y:S01]  /*3b10*/  @!PT LDS RZ, [RZ] ;  /* 0x00000000fffff984 */ /* 0x000fe20000000800 */
[----:B------:R-:W-:Y:S01]  /*3b20*/  @!PT LDS RZ, [RZ] ;  /* 0x00000000fffff984 */ /* 0x000fe20000000800 */
[----:B------:R-:W-:Y:S01]  /*3b30*/  @!PT LDS RZ, [RZ] ;  /* 0x00000000fffff984 */ /* 0x000fe20000000800 */
[----:B------:R-:W-:Y:S01]  /*3b40*/  @!PT LDS RZ, [RZ] ;  /* 0x00000000fffff984 */ /* 0x000fe20000000800 */
[----:B------:R2:W-:Y:S06]  /*3b50*/  MEMBAR.ALL.CTA ;  /* 0x0000000000007992 */ /* 0x0005ec0000008000 */
[----:B--2---:R-:W2:Y:S01]  /*3b60*/  FENCE.VIEW.ASYNC.S ;  /* 0x00000000000073c6 */ /* 0x004ea20000000000 */
[----:B------:R-:W-:Y:S01]  /*3b70*/  SEL R11, R11, RZ, P1 ;  /* 0x000000ff0b0b7207 */ /* 0x000fe20000800000 */
[----:B--2---:R2:W-:Y:S01]  /*3b80*/  SYNCS.ARRIVE.TRANS64.RED.A1T0 RZ, [R0+URZ], RZ ;  /* 0x000000ff00ff79a7 */ /* 0x0045e200081004ff */
[----:B-1----:R-:W-:-:S02]  /*3b90*/  LOP3.LUT P3, RZ, R6, 0x1, RZ, 0xc0, !PT ;  /* 0x0000000106ff7812 */ /* 0x002fc4000786c0ff */
[----:B------:R-:W-:-:S04]  /*3ba0*/  SEL R5, RZ, 0x1, P1 ;  /* 0x00000001ff057807 */ /* 0x000fc80000800000 */
[----:B------:R-:W-:Y:S02]  /*3bb0*/  LOP3.LUT R10, R10, R5, RZ, 0x3c, !PT ;  /* 0x000000050a0a7212 */ /* 0x000fe400078e3cff */
[----:B--2---:R-:W-:-:S04]  /*3bc0*/  SEL R0, RZ, 0x1, P0 ;  /* 0x00000001ff007807 */ /* 0x004fc80000000000 */
[----:B------:R-:W-:Y:S01]  /*3bd0*/  LOP3.LUT R9, R9, R0, RZ, 0x3c, !PT ;  /* 0x0000000009097212 */ /* 0x000fe200078e3cff */
[----:B------:R-:W-:Y:S06]  /*3be0*/  @P3 BRA `(.L_x_68) ;  /* 0xfffffffc002c3947 */ /* 0x000fec000383ffff */
[----:B------:R-:W-:Y:S01]  /*3bf0*/  ULEA UR4, UR5, UR6, 0x3 ;  /* 0x0000000605047291 */ /* 0x000fe2000f8e18ff */
[----:B------:R-:W-:-:S08]  /*3c00*/  SHF.L.U32 R3, R12, 0x1f, RZ ;  /* 0x0000001f0c037819 */ /* 0x000fd000000006ff */
[----:B------:R-:W1:Y:S02]  /*3c10*/  SYNCS.PHASECHK.TRANS64 P0, [UR4+0x150], R3 ;  /* 0x00015003ff0075a7 */ /* 0x000e640008001004 */
[----:B-1----:R-:W-:Y:S05]  /*3c20*/  @P0 BRA `(.L_x_69) ;  /* 0x0000000000080947 */ /* 0x002fea0003800000 */
[----:B------:R-:W1:Y:S02]  /*3c30*/  SYNCS.PHASECHK.TRANS64.TRYWAIT P0, [UR4+0x150], R3 ;  /* 0x00015003ff0075a7 */ /* 0x000e640008001104 */
[----:B-1----:R-:W-:Y:S05]  /*3c40*/  @!P0 BRA `(.L_x_70) ;  /* 0x0000006000288947 */ /* 0x002fea0003800000 */
.L_x_69:
[----:B------:R-:W-:-:S04]  /*3c50*/  UIADD3 UR7, UPT, UPT, UR5, 0x1, URZ ;  /* 0x0000000105077890 */ /* 0x000fc8000fffe0ff */
[----:B------:R-:W-:-:S04]  /*3c60*/  UISETP.NE.AND UP0, UPT, UR7, 0x2, UPT ;  /* 0x000000020700788c */ /* 0x000fc8000bf05270 */
[----:B------:R-:W-:Y:S02]  /*3c70*/  USEL UR8, URZ, 0x1, UP0 ;  /* 0x00000001ff087887 */ /* 0x000fe40008000000 */
[----:B------:R-:W-:-:S04]  /*3c80*/  USEL UR7, UR7, URZ, UP0 ;  /* 0x000000ff07077287 */ /* 0x000fc80008000000 */
[----:B------:R-:W-:Y:S01]  /*3c90*/  ULEA UR7, UR7, UR6, 0x3 ;  /* 0x0000000607077291 */ /* 0x000fe2000f8e18ff */
[----:B-1----:R-:W-:-:S04]  /*3ca0*/  LOP3.LUT R3, R12, UR8, RZ, 0x3c, !PT ;  /* 0x000000080c037c12 */ /* 0x002fc8000f8e3cff */
[----:B------:R-:W-:-:S04]  /*3cb0*/  SHF.L.U32 R0, R3, 0x1f, RZ ;  /* 0x0000001f03007819 */ /* 0x000fc800000006ff */
[----:B------:R-:W1:Y:S02]  /*3cc0*/  SYNCS.PHASECHK.TRANS64 P0, [UR7+0x150], R0 ;  /* 0x00015000ff0075a7 */ /* 0x000e640008001007 */
[----:B-1----:R-:W-:Y:S05]  /*3cd0*/  @P0 EXIT ;  /* 0x000000000000094d */ /* 0x002fea0003800000 */
[----:B------:R-:W-:Y:S02]  /*3ce0*/  SHF.L.U32 R3, R3, 0x1f, RZ ;  /* 0x0000001f03037819 */ /* 0x000fe400000006ff */
[----:B------:R-:W-:-:S07]  /*3cf0*/  MOV R0, UR7 ;  /* 0x0000000700007c02 */ /* 0x000fce0008000f00 */
.L_x_71:
[----:B-1----:R1:W2:Y:S02]  /*3d00*/  SYNCS.PHASECHK.TRANS64.TRYWAIT P0, [R0+URZ+0x150], R3 ;  /* 0x00015003000075a7 */ /* 0x0022a400080011ff */
[----:B--2---:R-:W-:Y:S05]  /*3d10*/  @!P0 NANOSLEEP.SYNCS 0x989680 ;  /* 0x009896800000895d */ /* 0x004fea0003900000 */
[----:B------:R-:W2:Y:S02]  /*3d20*/  @!P0 SYNCS.PHASECHK.TRANS64 P0, [R0+URZ+0x150], R3 ;  /* 0x00015003000085a7 */ /* 0x000ea400080010ff */
[----:B--2---:R-:W-:Y:S05]  /*3d30*/  @P0 EXIT ;  /* 0x000000000000094d */ /* 0x004fea0003800000 */
[----:B------:R-:W-:Y:S05]  /*3d40*/  BRA `(.L_x_71) ;  /* 0xfffffffc00ec7947 */ /* 0x000fea000383ffff */
.L_x_64:
[----:B------:R-:W-:Y:S05]  /*3d50*/  BRA.U UP4, `(.L_x_72) ;  /* 0x0000001904507547 */ /* 0x000fea000b800000 */
[----:B------:R-:W-:Y:S01]  /*3d60*/  UMOV UR5, 0x40 ;  /* 0x0000004000057882 */ /* 0x000fe20000000000 */
[----:B------:R-:W-:Y:S01]  /*3d70*/  NOP ;  /* 0x0000000000007918 */ /* 0x000fe20000000000 */
[----:B------:R-:W-:Y:S01]  /*3d80*/  ULEA UR5, UR57, UR5, 0x18 ;  /* 0x0000000539057291 */ /* 0x000fe2000f8ec0ff */
[----:B------:R-:W-:Y:S02]  /*3d90*/  UMOV UR6, 0x400 ;  /* 0x0000040000067882 */ /* 0x000fe40000000000 */
[----:B------:R-:W-:-:S06]  /*3da0*/  ULEA UR6, UR57, UR6, 0x18 ;  /* 0x0000000639067291 */ /* 0x000fcc000f8ec0ff */
[----:B------:R-:W1:Y:S02]  /*3db0*/  LDS.U8 R3, [UR5+0x1c] ;  /* 0x00001c05ff037984 */ /* 0x000e640008000000 */
[----:B-1----:R-:W-:-:S13]  /*3dc0*/  ISETP.NE.AND P0, PT, R3, RZ, PT ;  /* 0x000000ff0300720c */ /* 0x002fda0003f05270 */
[----:B------:R-:W-:Y:S05]  /*3dd0*/  @P0 BRA `(.L_x_73) ;  /* 0x0000000400080947 */ /* 0x000fea0003800000 */
[----:B------:R-:W-:Y:S02]  /*3de0*/  UISETP.NE.U32.AND UP1, UPT, UR55, 0x1, UPT ;  /* 0x000000013700788c */ /* 0x000fe4000bf25070 */
[----:B------:R-:W-:-:S07]  /*3df0*/  UIADD3 UR7, UPT, UPT, UR5, 0x8, URZ ;  /* 0x0000000805077890 */ /* 0x000fce000fffe0ff */
[----:B------:R-:W-:Y:S05]  /*3e00*/  BRA.U !UP1, `(.L_x_74) ;  /* 0x00000001099c7547 */ /* 0x000fea000b800000 */
[----:B------:R-:W-:Y:S01]  /*3e10*/  ELECT P0, URZ, PT ;  /* 0x0000000000ff782f */ /* 0x000fe20003800000 */
[----:B------:R-:W-:-:S12]  /*3e20*/  BSSY B0, `(.L_x_74) ;  /* 0x0000025000007945 */ /* 0x000fd80003800000 */
[----:B------:R-:W-:Y:S05]  /*3e30*/  @!P0 BRA `(.L_x_75) ;  /* 0x00000000008c8947 */ /* 0x000fea0003800000 */
[----:B------:R-:W-:-:S05]  /*3e40*/  UMOV UR4, 0x10 ;  /* 0x0000001000047882 */ /* 0x000fca0000000000 */
[----:B------:R-:W-:Y:S04]  /*3e50*/  DEPBAR.LE SB1, 0x36 ;  /* 0x00009d800000791a */ /* 0x000fe80000000000 */
[----:B------:R-:W1:Y:S02]  /*3e60*/  UTCATOMSWS.2CTA.FIND_AND_SET.ALIGN UP0, UR4, UR4 ;  /* 0x00000004000475e3 */ /* 0x000e640008200800 */
[----:B-1----:R-:W-:Y:S01]  /*3e70*/  MOV R10, UR4 ;  /* 0x00000004000a7c02 */ /* 0x002fe20008000f00 */
[----:B------:R-:W-:Y:S06]  /*3e80*/  BRA.U UP0, `(.L_x_76) ;  /* 0x0000000100187547 */ /* 0x000fec000b800000 */
.L_x_77:
[----:B------:R-:W-:Y:S05]  /*3e90*/  NANOSLEEP 0x64 ;  /* 0x000000640000795d */ /* 0x000fea0003800000 */
[----:B------:R-:W-:-:S05]  /*3ea0*/  UMOV UR4, 0x10 ;  /* 0x0000001000047882 */ /* 0x000fca0000000000 */
[----:B------:R-:W-:Y:S04]  /*3eb0*/  DEPBAR.LE SB1, 0x36 ;  /* 0x00009d800000791a */ /* 0x000fe80000000000 */
[----:B------:R-:W1:Y:S02]  /*3ec0*/  UTCATOMSWS.2CTA.FIND_AND_SET.ALIGN UP0, UR4, UR4 ;  /* 0x00000004000475e3 */ /* 0x000e640008200800 */
[----:B-1----:R-:W-:Y:S01]  /*3ed0*/  MOV R10, UR4 ;  /* 0x00000004000a7c02 */ /* 0x002fe20008000f00 */
[----:B------:R-:W-:Y:S05]  /*3ee0*/  BRA.U !UP0, `(.L_x_77) ;  /* 0xfffffffd08e87547 */ /* 0x000fea000b83ffff */
.L_x_76:
[----:B------:R-:W1:Y:S01]  /*3ef0*/  LDS R6, [UR5+0x10] ;  /* 0x00001005ff067984 */ /* 0x000e620008000800 */
[----:B------:R-:W-:Y:S01]  /*3f00*/  IMAD.U32 R3, RZ, RZ, UR6 ;  /* 0x00000006ff037e24 */ /* 0x000fe2000f8e00ff */
[----:B------:R-:W-:-:S03]  /*3f10*/  MOV R4, UR56 ;  /* 0x0000003800047c02 */ /* 0x000fc60008000f00 */
[----:B------:R-:W-:Y:S01]  /*3f20*/  VIADD R3, R3, 0x1d0 ;  /* 0x000001d003037836 */ /* 0x000fe20000000000 */
[----:B-1----:R-:W-:-:S04]  /*3f30*/  SHF.L.U32 R6, R6, 0x1f, RZ ;  /* 0x0000001f06067819 */ /* 0x002fc800000006ff */
[----:B------:R-:W1:Y:S02]  /*3f40*/  SYNCS.PHASECHK.TRANS64.TRYWAIT P0, [UR5+0x8], R6 ;  /* 0x00000806ff0075a7 */ /* 0x000e640008001105 */
[----:B-1----:R-:W-:Y:S05]  /*3f50*/  @P0 BRA `(.L_x_78) ;  /* 0x0000000000080947 */ /* 0x002fea0003800000 */
[----:B------:R-:W1:Y:S02]  /*3f60*/  SYNCS.PHASECHK.TRANS64.TRYWAIT P0, [UR5+0x8], R6 ;  /* 0x00000806ff0075a7 */ /* 0x000e640008001105 */
[----:B-1----:R-:W-:Y:S05]  /*3f70*/  @!P0 BRA `(.L_x_79) ;  /* 0x0000005c00748947 */ /* 0x002fea0003800000 */
.L_x_78:
[----:B------:R-:W-:Y:S01]  /*3f80*/  PRMT R4, R4, 0x654, R3 ;  /* 0x0000065404047816 */ /* 0x000fe20000000003 */
[----:B------:R-:W-:Y:S01]  /*3f90*/  HFMA2 R3, -RZ, RZ, 0, 5.9604644775390625e-08 ;  /* 0x00000001ff037431 */ /* 0x000fe200000001ff */
[----:B------:R-:W-:Y:S01]  /*3fa0*/  UPRMT UR4, UR56, 0x654, UR7 ;  /* 0x0000065438047896 */ /* 0x000fe20008000007 */
[----:B------:R-:W-:Y:S02]  /*3fb0*/  IMAD.MOV.U32 R7, RZ, RZ, 0xffff ;  /* 0x0000ffffff077424 */ /* 0x000fe400078e00ff */
[----:B-1----:R-:W-:Y:S02]  /*3fc0*/  IMAD.MOV.U32 R6, RZ, RZ, 0x4 ;  /* 0x00000004ff067424 */ /* 0x002fe400078e00ff */
[----:B------:R-:W-:Y:S01]  /*3fd0*/  IMAD.SHL.U32 R9, R10, 0x20, RZ ;  /* 0x000000200a097824 */ /* 0x000fe200078e00ff */
[----:B------:R-:W-:Y:S02]  /*3fe0*/  MOV R5, UR4 ;  /* 0x0000000400057c02 */ /* 0x000fe40008000f00 */
[-C--:B------:R-:W-:Y:S01]  /*3ff0*/  SHF.L.U32 R8, R7, R10.reuse, RZ ;  /* 0x0000000a07087219 */ /* 0x080fe200000006ff */
[----:B------:R1:W-:Y:S01]  /*4000*/  SYNCS.ARRIVE.TRANS64.RED RZ, [UR4], R6 ;  /* 0x00000006ffff79a7 */ /* 0x0003e20008000404 */
[----:B------:R-:W-:Y:S01]  /*4010*/  SHF.L.U32 R7, R3, R10, RZ ;  /* 0x0000000a03077219 */ /* 0x000fe200000006ff */
[----:B------:R1:W-:Y:S04]  /*4020*/  STS [UR6+0x1d0], R9 ;  /* 0x0001d009ff007988 */ /* 0x0003e80008000806 */
[----:B------:R1:W-:Y:S04]  /*4030*/  STAS [R4.64], R10 ;  /* 0x0000000a04007dbd */ /* 0x0003e8000c0008ff */
[----:B------:R1:W-:Y:S04]  /*4040*/  ATOMS.OR RZ, [UR5+0x14], R8 ;  /* 0x00001408ffff798c */ /* 0x0003e8000b000005 */
[----:B------:R1:W-:Y:S04]  /*4050*/  ATOMS.OR RZ, [UR5+0x18], R7 ;  /* 0x00001807ffff798c */ /* 0x0003e8000b000005 */
[----:B------:R1:W-:Y:S02]  /*4060*/  ATOMS.XOR RZ, [UR5+0x10], R3 ;  /* 0x00001003ffff798c */ /* 0x0003e4000b800005 */
.L_x_75:
[----:B------:R-:W-:Y:S05]  /*4070*/  BSYNC B0 ;  /* 0x0000000000007941 */ /* 0x000fea0003800000 */
.L_x_74:
[----:B------:R-:W-:Y:S05]  /*4080*/  BRA.U UP1, `(.L_x_80) ;  /* 0x00000001016c7547 */ /* 0x000fea000b800000 */
[----:B------:R-:W-:-:S03]  /*4090*/  UMOV UR4, 0xffffffff ;  /* 0xffffffff00047882 */ /* 0x000fc60000000000 */
[----:B------:R-:W-:Y:S05]  /*40a0*/  BRA.DIV UR4, `(.L_x_81) ;  /* 0x0000005e04407947 */ /* 0x000fea000b800000 */
[----:B------:R-:W-:-:S13]  /*40b0*/  ELECT P0, URZ, PT ;  /* 0x0000000000ff782f */ /* 0x000fda0003800000 */
.L_x_191:
[----:B------:R-:W-:Y:S05]  /*40c0*/  @!P0 BRA `(.L_x_80) ;  /* 0x00000000005c8947 */ /* 0x000fea0003800000 */
[----:B-1----:R-:W1:Y:S02]  /*40d0*/  LDS R4, [UR5+0x10] ;  /* 0x00001005ff047984 */ /* 0x002e640008000800 */
[----:B-1----:R-:W-:-:S04]  /*40e0*/  SHF.L.U32 R4, R4, 0x1f, RZ ;  /* 0x0000001f04047819 */ /* 0x002fc800000006ff */
[----:B------:R-:W1:Y:S02]  /*40f0*/  SYNCS.PHASECHK.TRANS64.TRYWAIT P0, [UR5+0x8], R4 ;  /* 0x00000804ff0075a7 */ /* 0x000e640008001105 */
[----:B-1----:R-:W-:Y:S05]  /*4100*/  @P0 BRA `(.L_x_82) ;  /* 0x0000000000080947 */ /* 0x002fea0003800000 */
[----:B------:R-:W1:Y:S02]  /*4110*/  SYNCS.PHASECHK.TRANS64.TRYWAIT P0, [UR5+0x8], R4 ;  /* 0x00000804ff0075a7 */ /* 0x000e640008001105 */
[----:B-1----:R-:W-:Y:S05]  /*4120*/  @!P0 BRA `(.L_x_83) ;  /* 0x0000005c00448947 */ /* 0x002fea0003800000 */
.L_x_82:
[----:B------:R-:W2:Y:S01]  /*4130*/  LDS R6, [UR6+0x1d0] ;  /* 0x0001d006ff067984 */ /* 0x000ea20008000800 */
[----:B-1----:R-:W-:Y:S02]  /*4140*/  HFMA2 R3, -RZ, RZ, 0, 5.9604644775390625e-08 ;  /* 0x00000001ff037431 */ /* 0x002fe400000001ff */
[----:B------:R-:W-:Y:S01]  /*4150*/  IMAD.MOV.U32 R4, RZ, RZ, 0xffff ;  /* 0x0000ffffff047424 */ /* 0x000fe200078e00ff */
[----:B------:R-:W-:Y:S01]  /*4160*/  UPRMT UR4, UR56, 0x654, UR7 ;  /* 0x0000065438047896 */ /* 0x000fe20008000007 */
[----:B--2---:R-:W-:-:S03]  /*4170*/  IMAD.SHL.U32 R5, R6, 0x20, RZ ;  /* 0x0000002006057824 */ /* 0x004fc600078e00ff */
[-C--:B------:R-:W-:Y:S02]  /*4180*/  SHF.L.U32 R4, R4, R6.reuse, RZ ;  /* 0x0000000604047219 */ /* 0x080fe400000006ff */
[----:B------:R-:W-:Y:S01]  /*4190*/  SHF.L.U32 R6, R3, R6, RZ ;  /* 0x0000000603067219 */ /* 0x000fe200000006ff */
[----:B------:R2:W-:Y:S04]  /*41a0*/  STS [UR6+0x1d0], R5 ;  /* 0x0001d005ff007988 */ /* 0x0005e80008000806 */
[----:B------:R2:W-:Y:S04]  /*41b0*/  ATOMS.OR RZ, [UR5+0x14], R4 ;  /* 0x00001404ffff798c */ /* 0x0005e8000b000005 */
[----:B------:R2:W-:Y:S01]  /*41c0*/  ATOMS.OR RZ, [UR5+0x18], R6 ;  /* 0x00001806ffff798c */ /* 0x0005e2000b000005 */
[----:B------:R-:W-:Y:S03]  /*41d0*/  SYNCS.ARRIVE.TRANS64.RED.A1T0 RZ, [UR4], RZ ;  /* 0x000000ffffff79a7 */ /* 0x000fe60008100404 */
[----:B------:R2:W-:Y:S01]  /*41e0*/  ATOMS.XOR RZ, [UR5+0x10], R3 ;  /* 0x00001003ffff798c */ /* 0x0005e2000b800005 */
[----:B------:R-:W-:Y:S05]  /*41f0*/  BRA `(.L_x_80) ;  /* 0x0000000000107947 */ /* 0x000fea0003800000 */
.L_x_73:
[----:B------:R-:W-:Y:S02]  /*4200*/  MOV R3, 0xffffffff ;  /* 0xffffffff00037802 */ /* 0x000fe40000000f00 */
[----:B------:R-:W-:-:S03]  /*4210*/  MOV R4, 0x4240 ;  /* 0x0000424000047802 */ /* 0x000fc60000000f00 */
[----:B------:R1:W-:Y:S04]  /*4220*/  STS [UR6+0x1d0], R3 ;  /* 0x0001d003ff007988 */ /* 0x0003e80008000806 */
[----:B-1---5:R-:W-:Y:S05]  /*4230*/  CALL.REL.NOINC `($__internal_1_$__cuda_sm10x_tcgen05_guardrail_trap_phase_invalid_during_alloc) ;  /* 0x0000006000747944 */ /* 0x022fea0003c00000 */
.L_x_80:
[----:B------:R-:W-:Y:S05]  /*4240*/  WARPSYNC.ALL ;  /* 0x0000000000007948 */ /* 0x000fea0003800000 */
[----:B------:R-:W3:Y:S01]  /*4250*/  S2UR UR26, SR_CgaCtaId ;  /* 0x00000000001a79c3 */ /* 0x000ee20000008800 */
[----:B------:R-:W-:Y:S01]  /*4260*/  UMOV UR4, 0x400 ;  /* 0x0000040000047882 */ /* 0x000fe20000000000 */
[----:B------:R-:W-:-:S06]  /*4270*/  NOP ;  /* 0x0000000000007918 */ /* 0x000fcc0000000000 */
[----:B------:R-:W-:Y:S06]  /*4280*/  BAR.ARV 0x6, 0xa0 ;  /* 0x0182800000007b1d */ /* 0x000fec0000002000 */
[----:B------:R-:W4:Y:S01]  /*4290*/  LDCU UR11, c[0x0][0x38c] ;  /* 0x00007180ff0b77ac */ /* 0x000f220008000800 */
[----:B------:R-:W-:Y:S01]  /*42a0*/  LOP3.LUT R2, R2, 0xffff, RZ, 0xc0, !PT ;  /* 0x0000ffff02027812 */ /* 0x000fe200078ec0ff */
[----:B-1----:R-:W-:Y:S01]  /*42b0*/  IMAD.MOV.U32 R10, RZ, RZ, 0x1 ;  /* 0x00000001ff0a7424 */ /* 0x002fe200078e00ff */
[----:B------:R-:W-:Y:S02]  /*42c0*/  LOP3.LUT R0, R0, 0xffff, RZ, 0xc0, !PT ;  /* 0x0000ffff00007812 */ /* 0x000fe400078ec0ff */
[----:B------:R-:W-:-:S02]  /*42d0*/  CS2R R8, SRZ ;  /* 0x0000000000087805 */ /* 0x000fc4000001ff00 */
[----:B------:R-:W-:Y:S01]  /*42e0*/  R2UR UR33, R2 ;  /* 0x00000000022172ca */ /* 0x000fe200000e0000 */
[----:B------:R-:W1:Y:S01]  /*42f0*/  LDCU UR48, c[0x0][0x370] ;  /* 0x00006e00ff3077ac */ /* 0x000e620008000800 */
[----:B------:R-:W-:Y:S01]  /*4300*/  R2UR UR50, R0 ;  /* 0x00000000003272ca */ /* 0x000fe200000e0000 */
[----:B---3--:R-:W-:Y:S01]  /*4310*/  ULEA UR26, UR26, UR4, 0x18 ;  /* 0x000000041a1a7291 */ /* 0x008fe2000f8ec0ff */
[----:B------:R-:W-:Y:S01]  /*4320*/  UMOV UR46, URZ ;  /* 0x000000ff002e7c82 */ /* 0x000fe20008000000 */
[----:B------:R-:W-:Y:S02]  /*4330*/  UISETP.GE.AND UP5, UPT, UR40, 0x1, UPT ;  /* 0x000000012800788c */ /* 0x000fe4000bfa6270 */
[----:B------:R-:W-:Y:S02]  /*4340*/  UIADD3 UR5, UPT, UPT, UR26, 0x26400, URZ ;  /* 0x000264001a057890 */ /* 0x000fe4000fffe0ff */
[----:B------:R-:W-:-:S03]  /*4350*/  UIADD3 UR7, UPT, UPT, UR26, 0x32400, URZ ;  /* 0x000324001a077890 */ /* 0x000fc6000fffe0ff */
[----:B--2---:R-:W2:Y:S01]  /*4360*/  LDS R3, [UR26+0x1d0] ;  /* 0x0001d01aff037984 */ /* 0x004ea20008000800 */
[----:B----4-:R-:W-:Y:S02]  /*4370*/  UIADD3 UR11, UPT, UPT, UR11, 0x7f, URZ ;  /* 0x0000007f0b0b7890 */ /* 0x010fe4000fffe0ff */
[----:B------:R-:W-:Y:S02]  /*4380*/  UIADD3 UR6, UPT, UPT, UR26, 0x6400, URZ ;  /* 0x000064001a067890 */ /* 0x000fe4000fffe0ff */
[----:B------:R-:W-:Y:S02]  /*4390*/  UIADD3 UR4, UPT, UPT, UR26, 0x2e400, URZ ;  /* 0x0002e4001a047890 */ /* 0x000fe4000fffe0ff */
[----:B------:R-:W-:Y:S02]  /*43a0*/  USHF.R.U32.HI UR8, URZ, 0x4, UR5 ;  /* 0x00000004ff087899 */ /* 0x000fe40008011605 */
[----:B------:R-:W-:Y:S02]  /*43b0*/  USHF.R.S32.HI UR9, URZ, 0x1f, UR11 ;  /* 0x0000001fff097899 */ /* 0x000fe4000801140b */
[----:B------:R-:W-:-:S02]  /*43c0*/  USHF.R.U32.HI UR5, URZ, 0x4, UR7 ;  /* 0x00000004ff057899 */ /* 0x000fc40008011607 */
[----:B------:R-:W-:Y:S02]  /*43d0*/  USHF.R.U32.HI UR10, URZ, 0x4, UR6 ;  /* 0x00000004ff0a7899 */ /* 0x000fe40008011606 */
[----:B------:R-:W-:Y:S02]  /*43e0*/  USHF.R.U32.HI UR6, URZ, 0x4, UR4 ;  /* 0x00000004ff067899 */ /* 0x000fe40008011604 */
[----:B------:R-:W-:Y:S02]  /*43f0*/  ULEA.HI UR4, UR9, UR11, URZ, 0x7 ;  /* 0x0000000b09047291 */ /* 0x000fe4000f8f38ff */
[----:B------:R-:W-:Y:S02]  /*4400*/  ULOP3.LUT UR5, UR5, 0x3fff, URZ, 0xc0, !UPT ;  /* 0x00003fff05057892 */ /* 0x000fe4000f8ec0ff */
[----:B------:R-:W-:Y:S02]  /*4410*/  USHF.R.S32.HI UR49, URZ, 0x7, UR4 ;  /* 0x00000007ff317899 */ /* 0x000fe40008011404 */
[----:B------:R-:W-:-:S02]  /*4420*/  ULOP3.LUT UR42, UR5, 0x10000, URZ, 0xfc, !UPT ;  /* 0x00010000052a7892 */ /* 0x000fc4000f8efcff */
[----:B------:R-:W-:Y:S02]  /*4430*/  ULOP3.LUT UR10, UR10, 0x3fff, URZ, 0xc0, !UPT ;  /* 0x00003fff0a0a7892 */ /* 0x000fe4000f8ec0ff */
[----:B------:R-:W-:Y:S02]  /*4440*/  ULOP3.LUT UR8, UR8, 0x3fff, URZ, 0xc0, !UPT ;  /* 0x00003fff08087892 */ /* 0x000fe4000f8ec0ff */
[----:B------:R-:W-:Y:S02]  /*4450*/  ULOP3.LUT UR6, UR6, 0x3fff, URZ, 0xc0, !UPT ;  /* 0x00003fff06067892 */ /* 0x000fe4000f8ec0ff */
[----:B------:R-:W-:Y:S02]  /*4460*/  UISETP.LT.AND UP0, UPT, UR49, 0x1, UPT ;  /* 0x000000013100788c */ /* 0x000fe4000bf01270 */
[----:B------:R-:W-:Y:S01]  /*4470*/  UISETP.NE.AND UP4, UPT, UR40, 0x1, UPT ;  /* 0x000000012800788c */ /* 0x000fe2000bf85270 */
[----:B------:R-:W3:Y:S01]  /*4480*/  LDCU UR47, c[0x0][0x374] ;  /* 0x00006e80ff2f77ac */ /* 0x000ee20008000800 */
[----:B------:R-:W-:Y:S01]  /*4490*/  ULOP3.LUT UR38, UR10, 0x10000, URZ, 0xfc, !UPT ;  /* 0x000100000a267892 */ /* 0x000fe2000f8efcff */
[----:B--2---:R-:W-:Y:S01]  /*44a0*/  R2UR UR20, R3 ;  /* 0x00000000031472ca */ /* 0x004fe200000e0000 */
[----:B------:R-:W-:Y:S01]  /*44b0*/  IMAD.MOV.U32 R3, RZ, RZ, RZ ;  /* 0x000000ffff037224 */ /* 0x000fe200078e00ff */
[----:B------:R-:W-:-:S02]  /*44c0*/  ULOP3.LUT UR39, UR8, 0x10000, URZ, 0xfc, !UPT ;  /* 0x0001000008277892 */ /* 0x000fc4000f8efcff */
[----:B------:R-:W-:Y:S02]  /*44d0*/  ULOP3.LUT UR41, UR6, 0x10000, URZ, 0xfc, !UPT ;  /* 0x0001000006297892 */ /* 0x000fe4000f8efcff */
[----:B------:R-:W-:Y:S02]  /*44e0*/  USEL UR53, UR49, 0x1, !UP0 ;  /* 0x0000000131357887 */ /* 0x000fe4000c000000 */
[----:B------:R-:W-:Y:S01]  /*44f0*/  UISETP.NE.AND UP3, UPT, UR55, URZ, UPT ;  /* 0x000000ff3700728c */ /* 0x000fe2000bf65270 */
[----:B------:R-:W-:Y:S01]  /*4500*/  UMOV UR22, URZ ;  /* 0x000000ff00167c82 */ /* 0x000fe20008000000 */
[----:B------:R-:W-:-:S03]  /*4510*/  UMOV UR21, URZ ;  /* 0x000000ff00157c82 */ /* 0x000fc60008000000 */
[----:B------:R-:W-:Y:S02]  /*4520*/  UIADD3 UR34, UPT, UPT, UR20, 0x80, URZ ;  /* 0x0000008014227890 */ /* 0x000fe4000fffe0ff */
[----:B------:R-:W-:Y:S02]  /*4530*/  UIADD3 UR36, UPT, UPT, UR20, 0x84, URZ ;  /* 0x0000008414247890 */ /* 0x000fe4000fffe0ff */
[----:B------:R-:W-:Y:S02]  /*4540*/  USHF.R.U32.HI UR4, URZ, 0x11, UR34 ;  /* 0x00000011ff047899 */ /* 0x000fe40008011622 */
[----:B------:R-:W-:Y:S02]  /*4550*/  USHF.R.U32.HI UR5, URZ, 0x11, UR36 ;  /* 0x00000011ff057899 */ /* 0x000fe40008011624 */
[----:B------:R-:W-:Y:S02]  /*4560*/  ULOP3.LUT UR4, UR4, 0x6000, URZ, 0xc0, !UPT ;  /* 0x0000600004047892 */ /* 0x000fe4000f8ec0ff */
[----:B------:R-:W-:-:S02]  /*4570*/  ULOP3.LUT UR5, UR5, 0x6000, URZ, 0xc0, !UPT ;  /* 0x0000600005057892 */ /* 0x000fc4000f8ec0ff */
[----:B------:R-:W-:Y:S02]  /*4580*/  UIADD3 UR54, UPT, UPT, UR20, 0x88, URZ ;  /* 0x0000008814367890 */ /* 0x000fe4000fffe0ff */
[----:B------:R-:W-:Y:S02]  /*4590*/  ULOP3.LUT UR52, UR4, 0x1010, URZ, 0xfc, !UPT ;  /* 0x0000101004347892 */ /* 0x000fe4000f8efcff */
[----:B-1-3--:R-:W-:-:S12]  /*45a0*/  ULOP3.LUT UR51, UR5, 0x1010, URZ, 0xfc, !UPT ;  /* 0x0000101005337892 */ /* 0x00afd8000f8efcff */
.L_x_93:
[C---:B------:R-:W-:Y:S02]  /*45b0*/  LEA R2, R9.reuse, UR26, 0x3 ;  /* 0x0000001a09027c11 */ /* 0x040fe4000f8e18ff */
[----:B------:R-:W-:Y:S02]  /*45c0*/  SHF.L.U32 R5, R8, 0x1f, RZ ;  /* 0x0000001f08057819 */ /* 0x000fe400000006ff */
[----:B------:R-:W-:Y:S02]  /*45d0*/  LEA R6, R9, UR26, 0x4 ;  /* 0x0000001a09067c11 */ /* 0x000fe4000f8e20ff */
[----:B------:R-:W1:Y:S02]  /*45e0*/  SYNCS.PHASECHK.TRANS64.TRYWAIT P0, [R2+URZ+0x140], R5 ;  /* 0x00014005020075a7 */ /* 0x000e6400080011ff */
[----:B-1-3--:R-:W-:Y:S05]  /*45f0*/  @!P0 BRA `(.L_x_84) ;  /* 0x0000005800288947 */ /* 0x00afea0003800000 */
.L_x_192:
[----:B-1----:R-:W1:Y:S01]  /*4600*/  LDS.128 R4, [R6+0x1b0] ;  /* 0x0001b00006047984 */ /* 0x002e620000000c00 */
[----:B------:R-:W-:Y:S01]  /*4610*/  @!PT LDS RZ, [RZ] ;  /* 0x00000000fffff984 */ /* 0x000fe20000000800 */
[----:B------:R-:W-:Y:S01]  /*4620*/  @!PT LDS RZ, [RZ] ;  /* 0x00000000fffff984 */ /* 0x000fe20000000800 */
[----:B------:R-:W-:Y:S01]  /*4630*/  @!PT LDS RZ, [RZ] ;  /* 0x00000000fffff984 */ /* 0x000fe20000000800 */
[----:B------:R-:W-:Y:S01]  /*4640*/  @!PT LDS RZ, [RZ] ;  /* 0x00000000fffff984 */ /* 0x000fe20000000800 */
[----:B------:R2:W-:Y:S06]  /*4650*/  MEMBAR.ALL.CTA ;  /* 0x0000000000007992 */ /* 0x0005ec0000008000 */
[----:B--2---:R-:W2:Y:S01]  /*4660*/  FENCE.VIEW.ASYNC.S ;  /* 0x00000000000073c6 */ /* 0x004ea20000000000 */
[----:B-1----:R-:W-:-:S13]  /*4670*/  LOP3.LUT P0, RZ, R6, 0x1, RZ, 0xc0, !PT ;  /* 0x0000000106ff7812 */ /* 0x002fda000780c0ff */
[----:B--2---:R-:W-:Y:S01]  /*4680*/  VOTEU.ANY UP2, P0 ;  /* 0x0000000000ff7886 */ /* 0x004fe20000040100 */
[----:B------:R-:W-:-:S13]  /*4690*/  PLOP3.LUT P0, PT, PT, PT, UP2, 0x80, 0x8 ;  /* 0x000000000008781c */ /* 0x000fda0003f0f028 */
[----:B------:R-:W-:Y:S02]  /*46a0*/  @P0 MOV R0, R4 ;  /* 0x0000000400000202 */ /* 0x000fe40000000f00 */
[----:B------:R-:W-:Y:S02]  /*46b0*/  @P0 LOP3.LUT R4, R5, 0xffff, RZ, 0xc0, !PT ;  /* 0x0000ffff05040812 */ /* 0x000fe400078ec0ff */
[----:B------:R-:W-:Y:S01]  /*46c0*/  @P0 R2UR UR5, R0 ;  /* 0x00000000000502ca */ /* 0x000fe200000e0000 */
[----:B------:R-:W-:Y:S01]  /*46d0*/  VIADD R0, R2, 0x150 ;  /* 0x0000015002007836 */ /* 0x000fe20000000000 */
[----:B------:R-:W-:-:S04]  /*46e0*/  @P0 R2UR UR4, R4 ;  /* 0x00000000040402ca */ /* 0x000fc800000e0000 */
[----:B------:R-:W-:-:S04]  /*46f0*/  PRMT R0, RZ, 0x654, R0 ;  /* 0x00000654ff007816 */ /* 0x000fc80000000000 */
[----:B------:R1:W-:Y:S03]  /*4700*/  SYNCS.ARRIVE.TRANS64.RED.A1T0 RZ, [R0+URZ], RZ ;  /* 0x000000ff00ff79a7 */ /* 0x0003e600081004ff */
[----:B------:R-:W-:Y:S02]  /*4710*/  @UP2 UMOV UR45, UR5 ;  /* 0x00000005002d2c82 */ /* 0x000fe40008000000 */
[----:B------:R-:W-:Y:S01]  /*4720*/  @UP2 UMOV UR43, UR4 ;  /* 0x00000004002b2c82 */ /* 0x000fe20008000000 */
[----:B------:R-:W-:Y:S05]  /*4730*/  BRA.U !UP5, `(.L_x_85) ;  /* 0x000000010dd07547 */ /* 0x000fea000b800000 */
[----:B------:R-:W2:Y:S01]  /*4740*/  LDCU.128 UR12, c[0x0][0xf10] ;  /* 0x0001e200ff0c77ac */ /* 0x000ea20008000c00 */
[----:B------:R-:W3:Y:S01]  /*4750*/  LDCU UR24, c[0x0][0xf20] ;  /* 0x0001e400ff1877ac */ /* 0x000ee20008000800 */
[----:B------:R-:W4:Y:S01]  /*4760*/  LDCU UR23, c[0x0][0xf0c] ;  /* 0x0001e180ff1777ac */ /* 0x000f220008000800 */
[----:B------:R-:W1:Y:S01]  /*4770*/  LDCU.64 UR8, c[0x0][0xf28] ;  /* 0x0001e500ff0877ac */ /* 0x000e620008000a00 */
[----:B--2---:R-:W-:Y:S02]  /*4780*/  UIMAD.WIDE.U32 UR6, UR47, UR15, URZ ;  /* 0x0000000f2f0672a5 */ /* 0x004fe4000f8e00ff */
[----:B------:R-:W-:Y:S02]  /*4790*/  UIMAD.WIDE.U32 UR4, UR48, UR12, URZ ;  /* 0x0000000c300472a5 */ /* 0x000fe4000f8e00ff */
[----:B------:R-:W-:Y:S02]  /*47a0*/  UISETP.NE.AND UP0, UPT, UR14, 0x1, UPT ;  /* 0x000000010e00788c */ /* 0x000fe4000bf05270 */
[----:B------:R-:W-:Y:S01]  /*47b0*/  UIMAD.WIDE.U32 UR18, UR43, UR15, URZ ;  /* 0x0000000f2b1272a5 */ /* 0x000fe2000f8e00ff */
[----:B------:R-:W-:-:S02]  /*47c0*/  UMOV UR6, UR7 ;  /* 0x0000000700067c82 */ /* 0x000fc40008000000 */
[----:B------:R-:W-:Y:S01]  /*47d0*/  UMOV UR4, UR5 ;  /* 0x0000000500047c82 */ /* 0x000fe20008000000 */
[----:B---3--:R-:W-:Y:S02]  /*47e0*/  USHF.R.U32.HI UR6, URZ, UR24, UR6 ;  /* 0x00000018ff067299 */ /* 0x008fe40008011606 */
[----:B----4-:R-:W-:Y:S02]  /*47f0*/  UISETP.NE.AND UP1, UPT, UR23, 0x1, UPT ;  /* 0x000000011700788c */ /* 0x010fe4000bf25270 */
[----:B------:R-:W-:Y:S02]  /*4800*/  USHF.R.U32.HI UR4, URZ, UR13, UR4 ;  /* 0x0000000dff047299 */ /* 0x000fe40008011604 */
[----:B------:R-:W-:Y:S02]  /*4810*/  USEL UR5, UR47, UR6, !UP0 ;  /* 0x000000062f057287 */ /* 0x000fe4000c000000 */
[----:B------:R-:W-:Y:S02]  /*4820*/  USEL UR6, UR48, UR4, !UP1 ;  /* 0x0000000430067287 */ /* 0x000fe4000c800000 */
[----:B-1----:R-:W-:Y:S01]  /*4830*/  UIMAD.WIDE.U32 UR10, UR5, UR8, URZ ;  /* 0x00000008050a72a5 */ /* 0x002fe2000f8e00ff */
[----:B------:R-:W-:Y:S01]  /*4840*/  UMOV UR4, UR19 ;  /* 0x0000001300047c82 */ /* 0x000fe20008000000 */
[----:B------:R-:W-:-:S02]  /*4850*/  UIMAD.WIDE.U32 UR16, UR45, UR12, URZ ;  /* 0x0000000c2d1072a5 */ /* 0x000fc4000f8e00ff */
        /* <DEDUP_REMOVED lines=34> */
.L_x_85:
[----:B------:R-:W2:Y:S02]  /*4a80*/  LDCU UR4, c[0x0][0xf30] ;  /* 0x0001e600ff0477ac */ /* 0x000ea40008000800 */
[----:B--2---:R-:W-:-:S09]  /*4a90*/  UISETP.NE.AND UP0, UPT, UR4, 0x1, UPT ;  /* 0x000000010400788c */ /* 0x004fd2000bf05270 */
[----:B------:R-:W-:Y:S05]  /*4aa0*/  BRA.U UP0, `(.L_x_86) ;  /* 0x00000001003c7547 */ /* 0x000fea000b800000 */
[----:B------:R-:W2:Y:S01]  /*4ab0*/  LDCU.128 UR8, c[0x0][0xf10] ;  /* 0x0001e200ff0877ac */ /* 0x000ea20008000c00 */
[----:B------:R-:W3:Y:S01]  /*4ac0*/  LDCU UR12, c[0x0][0xf0c] ;  /* 0x0001e180ff0c77ac */ /* 0x000ee20008000800 */
[----:B------:R-:W4:Y:S01]  /*4ad0*/  LDCU UR13, c[0x0][0xf20] ;  /* 0x0001e400ff0d77ac */ /* 0x000f220008000800 */
[----:B--2---:R-:W-:Y:S02]  /*4ae0*/  UIMAD.WIDE.U32 UR6, UR45, UR8, URZ ;  /* 0x000000082d0672a5 */ /* 0x004fe4000f8e00ff */
[----:B------:R-:W-:Y:S02]  /*4af0*/  UIMAD.WIDE.U32 UR4, UR43, UR11, URZ ;  /* 0x0000000b2b0472a5 */ /* 0x000fe4000f8e00ff */
[----:B---3--:R-:W-:Y:S02]  /*4b00*/  UISETP.NE.AND UP0, UPT, UR12, 0x1, UPT ;  /* 0x000000010c00788c */ /* 0x008fe4000bf05270 */
[----:B------:R-:W-:Y:S01]  /*4b10*/  UISETP.NE.AND UP1, UPT, UR10, 0x1, UPT ;  /* 0x000000010a00788c */ /* 0x000fe2000bf25270 */
[----:B------:R-:W-:-:S02]  /*4b20*/  UMOV UR6, UR7 ;  /* 0x0000000700067c82 */ /* 0x000fc40008000000 */
[----:B------:R-:W-:Y:S01]  /*4b30*/  UMOV UR4, UR5 ;  /* 0x0000000500047c82 */ /* 0x000fe20008000000 */
[----:B------:R-:W-:Y:S02]  /*4b40*/  USHF.R.U32.HI UR9, URZ, UR9, UR6 ;  /* 0x00000009ff097299 */ /* 0x000fe40008011606 */
[----:B----4-:R-:W-:Y:S02]  /*4b50*/  USHF.R.U32.HI UR4, URZ, UR13, UR4 ;  /* 0x0000000dff047299 */ /* 0x010fe40008011604 */
[----:B------:R-:W-:Y:S02]  /*4b60*/  USEL UR5, UR45, UR9, !UP0 ;  /* 0x000000092d057287 */ /* 0x000fe4000c000000 */
[----:B------:R-:W-:-:S04]  /*4b70*/  USEL UR4, UR43, UR4, !UP1 ;  /* 0x000000042b047287 */ /* 0x000fc8000c800000 */
[----:B------:R-:W-:-:S04]  /*4b80*/  UIADD3 UR4, UPT, UPT, UR5, -UR4, URZ ;  /* 0x8000000405047290 */ /* 0x000fc8000fffe0ff */
[----:B------:R-:W-:-:S12]  /*4b90*/  UIMAD UR43, UR4, UR10, UR43 ;  /* 0x0000000a042b72a4 */ /* 0x000fd8000f8e022b */
.L_x_86:
[----:B------:R-:W-:Y:S01]  /*4ba0*/  IADD3 R9, PT, PT, R9, 0x1, RZ ;  /* 0x0000000109097810 */ /* 0x000fe20007ffe0ff */
[----:B------:R-:W-:Y:S06]  /*4bb0*/  BRA.U UP3, `(.L_x_87) ;  /* 0x0000000503507547 */ /* 0x000fec000b800000 */
[----:B------:R-:W2:Y:S01]  /*4bc0*/  LDCU UR4, c[0x0][0x38c] ;  /* 0x00007180ff0477ac */ /* 0x000ea20008000800 */
[----:B------:R-:W-:Y:S02]  /*4bd0*/  PLOP3.LUT P1, PT, PT, PT, PT, 0x80, 0x8 ;  /* 0x000000000008781c */ /* 0x000fe40003f2f070 */
[----:B------:R-:W-:Y:S01]  /*4be0*/  SHF.L.U32 R5, R10, 0x1f, RZ ;  /* 0x0000001f0a057819 */ /* 0x000fe200000006ff */
[----:B------:R-:W-:Y:S02]  /*4bf0*/  ULEA UR44, UR46, UR26, 0x3 ;  /* 0x0000001a2e2c7291 */ /* 0x000fe4000f8e18ff */
[----:B------:R-:W-:Y:S02]  /*4c00*/  ULEA UR27, UR46, UR20, 0x6 ;  /* 0x000000142e1b7291 */ /* 0x000fe4000f8e30ff */
[----:B--2---:R-:W-:-:S06]  /*4c10*/  UISETP.GE.AND UP0, UPT, UR4, 0x1, UPT ;  /* 0x000000010400788c */ /* 0x004fcc000bf06270 */
[----:B------:R-:W-:-:S05]  /*4c20*/  PLOP3.LUT P0, PT, PT, PT, UP0, 0x80, 0x8 ;  /* 0x000000000008781c */ /* 0x000fca0003f0f008 */
[----:B------:R-:W-:-:S08]  /*4c30*/  @UP0 ULEA UR4, UR22, UR26, 0x3 ;  /* 0x0000001a16040291 */ /* 0x000fd0000f8e18ff */
[----:B-1----:R-:W-:-:S04]  /*4c40*/  @P0 SHF.L.U32 R0, R3, 0x1f, RZ ;  /* 0x0000001f03000819 */ /* 0x002fc800000006ff */
[----:B------:R1:W2:Y:S01]  /*4c50*/  @P0 SYNCS.PHASECHK.TRANS64.TRYWAIT P1, [UR4], R0 ;  /* 0x00000000ff0005a7 */ /* 0x0002a20008021104 */
[----:B------:R-:W-:-:S04]  /*4c60*/  ULEA.HI UR4, UR25, UR25, URZ, 0x1 ;  /* 0x0000001919047291 */ /* 0x000fc8000f8f08ff */
[----:B------:R-:W-:-:S04]  /*4c70*/  ULOP3.LUT UR4, UR4, 0x7ffffffe, URZ, 0xc0, !UPT ;  /* 0x7ffffffe04047892 */ /* 0x000fc8000f8ec0ff */
[----:B------:R-:W-:-:S04]  /*4c80*/  UIADD3 UR4, UPT, UPT, -UR4, UR25, URZ ;  /* 0x0000001904047290 */ /* 0x000fc8000fffe1ff */
[----:B------:R-:W-:Y:S01]  /*4c90*/  ULEA UR35, UR4, UR54, 0x1 ;  /* 0x0000003604237291 */ /* 0x000fe2000f8e08ff */
[----:B------:R-:W3:Y:S02]  /*4ca0*/  SYNCS.PHASECHK.TRANS64.TRYWAIT P0, [UR44+0x170], R5 ;  /* 0x00017005ff0075a7 */ /* 0x000ee4000800112c */
[----:B-123--:R-:W-:Y:S09]  /*4cb0*/  @!P0 BRA `(.L_x_88) ;  /* 0x00000050008c8947 */ /* 0x00eff20003800000 */
.L_x_194:
[----:B------:R-:W-:Y:S01]  /*4cc0*/  UMOV UR32, UR21 ;  /* 0x0000001500207c82 */ /* 0x000fe20008000000 */
[----:B------:R-:W-:Y:S05]  /*4cd0*/  BRA.U !UP0, `(.L_x_89) ;  /* 0x0000000108f87547 */ /* 0x000fea000b800000 */
[----:B------:R-:W-:Y:S02]  /*4ce0*/  UIADD3 UR37, UPT, UPT, UR35, 0x4, URZ ;  /* 0x0000000423257890 */ /* 0x000fe4000fffe0ff */
[----:B------:R-:W-:Y:S02]  /*4cf0*/  USHF.R.U32.HI UR5, URZ, 0x1a, UR35 ;  /* 0x0000001aff057899 */ /* 0x000fe40008011623 */
[----:B------:R-:W-:Y:S02]  /*4d00*/  USHF.R.U32.HI UR4, URZ, 0x1a, UR37 ;  /* 0x0000001aff047899 */ /* 0x000fe40008011625 */
[----:B------:R-:W-:Y:S02]  /*4d10*/  ULOP3.LUT UR5, UR5, 0x30, URZ, 0xc0, !UPT ;  /* 0x0000003005057892 */ /* 0x000fe4000f8ec0ff */
[----:B------:R-:W-:Y:S02]  /*4d20*/  ULOP3.LUT UR4, UR4, 0x30, URZ, 0xc0, !UPT ;  /* 0x0000003004047892 */ /* 0x000fe4000f8ec0ff */
[----:B------:R-:W-:-:S02]  /*4d30*/  ULOP3.LUT UR5, UR5, 0x480, URZ, 0xfc, !UPT ;  /* 0x0000048005057892 */ /* 0x000fc4000f8efcff */
[----:B------:R-:W-:Y:S02]  /*4d40*/  ULOP3.LUT UR4, UR4, 0x480, URZ, 0xfc, !UPT ;  /* 0x0000048004047892 */ /* 0x000fe4000f8efcff */
[----:B------:R-:W-:Y:S01]  /*4d50*/  UIADD3 UR32, UPT, UPT, UR53, UR21, URZ ;  /* 0x0000001535207290 */ /* 0x000fe2000fffe0ff */
[----:B------:R-:W-:Y:S01]  /*4d60*/  UMOV UR24, URZ ;  /* 0x000000ff00187c82 */ /* 0x000fe20008000000 */
[----:B------:R-:W-:Y:S01]  /*4d70*/  UMOV UR23, UR49 ;  /* 0x0000003100177c82 */ /* 0x000fe20008000000 */
[----:B------:R-:W-:Y:S01]  /*4d80*/  UMOV UR11, UR22 ;  /* 0x00000016000b7c82 */ /* 0x000fe20008000000 */
[----:B------:R-:W-:Y:S02]  /*4d90*/  UPRMT UR31, UR5, 0x5410, UR52 ;  /* 0x00005410051f7896 */ /* 0x000fe40008000034 */
[----:B------:R-:W-:Y:S01]  /*4da0*/  UPRMT UR29, UR4, 0x5410, UR51 ;  /* 0x00005410041d7896 */ /* 0x000fe20008000033 */
[----:B------:R-:W-:Y:S01]  /*4db0*/  UMOV UR30, URZ ;  /* 0x000000ff001e7c82 */ /* 0x000fe20008000000 */
[----:B------:R-:W-:-:S10]  /*4dc0*/  UMOV UR28, URZ ;  /* 0x000000ff001c7c82 */ /* 0x000fd40008000000 */
.L_x_92:
[----:B--2---:R-:W-:Y:S01]  /*4dd0*/  ULEA UR7, UR11, UR26, 0x3 ;  /* 0x0000001a0b077291 */ /* 0x004fe2000f8e18ff */
[----:B---3--:R-:W-:Y:S11]  /*4de0*/  @P1 BRA `(.L_x_90) ;  /* 0x00000000000c1947 */ /* 0x008ff60003800000 */
[----:B-1----:R-:W-:Y:S04]  /*4df0*/  SHF.L.U32 R5, R3, 0x1f, RZ ;  /* 0x0000001f03057819 */ /* 0x002fe800000006ff */
[----:B------:R-:W1:Y:S02]  /*4e00*/  SYNCS.PHASECHK.TRANS64.TRYWAIT P0, [UR7], R5 ;  /* 0x00000005ff0075a7 */ /* 0x000e640008001107 */
[----:B-1----:R-:W-:Y:S05]  /*4e10*/  @!P0 BRA `(.L_x_91) ;  /* 0x00000050004c8947 */ /* 0x002fea0003800000 */
.L_x_90:
[----:B------:R-:W-:Y:S01]  /*4e20*/  UISETP.NE.AND UP0, UPT, UR23, 0x1, UPT ;  /* 0x000000011700788c */ /* 0x000fe2000bf05270 */
[----:B------:R-:W-:Y:S01]  /*4e30*/  PLOP3.LUT P1, PT, PT, PT, PT, 0x80, 0x8 ;  /* 0x000000000008781c */ /* 0x000fe20003f2f070 */
[----:B------:R-:W-:Y:S02]  /*4e40*/  UIADD3 UR4, UPT, UPT, UR11, 0x1, URZ ;  /* 0x000000010b047890 */ /* 0x000fe4000fffe0ff */
[----:B------:R-:W-:Y:S02]  /*4e50*/  ULEA UR10, UR11, UR41, 0x6 ;  /* 0x000000290b0a7291 */ /* 0x000fe4000f8e30ff */
[----:B------:R-:W-:Y:S01]  /*4e60*/  UISETP.NE.AND UP1, UPT, UR4, 0x10, UPT ;  /* 0x000000100400788c */ /* 0x000fe2000bf25270 */
[----:B------:R-:W-:Y:S01]  /*4e70*/  PLOP3.LUT P0, PT, PT, PT, UP0, 0x80, 0x8 ;  /* 0x000000000008781c */ /* 0x000fe20003f0f008 */
[----:B------:R-:W-:Y:S02]  /*4e80*/  ULEA UR8, UR11, UR42, 0x6 ;  /* 0x0000002a0b087291 */ /* 0x000fe4000f8e30ff */
[----:B------:R-:W-:Y:S02]  /*4e90*/  USEL UR5, URZ, 0x1, UP1 ;  /* 0x00000001ff057887 */ /* 0x000fe40008800000 */
[----:B------:R-:W-:Y:S02]  /*4ea0*/  USEL UR22, UR4, URZ, UP1 ;  /* 0x000000ff04167287 */ /* 0x000fe40008800000 */
[----:B------:R-:W-:Y:S02]  /*4eb0*/  ULEA UR6, UR11, UR39, 0x7 ;  /* 0x000000270b067291 */ /* 0x000fe4000f8e38ff */
[----:B------:R-:W-:Y:S01]  /*4ec0*/  @UP0 ULEA UR4, UR22, UR26, 0x3 ;  /* 0x0000001a16040291 */ /* 0x000fe2000f8e18ff */
[----:B------:R-:W-:Y:S01]  /*4ed0*/  LOP3.LUT R3, R3, UR5, RZ, 0x3c, !PT ;  /* 0x0000000503037c12 */ /* 0x000fe2000f8e3cff */
[----:B------:R-:W-:Y:S02]  /*4ee0*/  UIADD3 UR18, UPT, UPT, UR10, 0x20, URZ ;  /* 0x000000200a127890 */ /* 0x000fe4000fffe0ff */
[----:B------:R-:W-:Y:S01]  /*4ef0*/  UISETP.NE.U32.AND UP0, UPT, UR24, URZ, UPT ;  /* 0x000000ff1800728c */ /* 0x000fe2000bf05070 */
[----:B-1----:R-:W-:Y:S01]  /*4f00*/  @P0 SHF.L.U32 R0, R3, 0x1f, RZ ;  /* 0x0000001f03000819 */ /* 0x002fe200000006ff */
[----:B------:R-:W-:Y:S02]  /*4f10*/  UIADD3 UR16, UPT, UPT, UR8, 0x20, URZ ;  /* 0x0000002008107890 */ /* 0x000fe4000fffe0ff */
[----:B------:R-:W-:Y:S01]  /*4f20*/  UIADD3 UR14, UPT, UPT, UR6, 0x2, URZ ;  /* 0x00000002060e7890 */ /* 0x000fe2000fffe0ff */
[----:B------:R2:W3:Y:S01]  /*4f30*/  @P0 SYNCS.PHASECHK.TRANS64.TRYWAIT P1, [UR4], R0 ;  /* 0x00000000ff0005a7 */ /* 0x0004e20008021104 */
[----:B------:R-:W-:Y:S02]  /*4f40*/  ULEA UR4, UR11, UR38, 0x9 ;  /* 0x000000260b047291 */ /* 0x000fe4000f8e48ff */
[----:B------:R-:W-:Y:S02]  /*4f50*/  UIADD3 UR25, UPT, UPT, UR7, 0x80, URZ ;  /* 0x0000008007197890 */ /* 0x000fe4000fffe0ff */
[----:B------:R-:W-:Y:S02]  /*4f60*/  UIADD3 UR12, UPT, UPT, UR4, 0x2, URZ ;  /* 0x00000002040c7890 */ /* 0x000fe4000fffe0ff */
[----:B------:R-:W-:Y:S02]  /*4f70*/  UIADD3 UR21, UPT, UPT, UR21, 0x1, URZ ;  /* 0x0000000115157890 */ /* 0x000fe4000fffe0ff */
[----:B------:R-:W-:Y:S01]  /*4f80*/  UIADD3 UR23, UPT, UPT, UR23, -0x1, URZ ;  /* 0xffffffff17177890 */ /* 0x000fe2000fffe0ff */
[----:B------:R-:W-:Y:S01]  /*4f90*/  UMOV UR11, 0x4008 ;  /* 0x00004008000b7882 */ /* 0x000fe20000000000 */
[----:B------:R-:W-:Y:S01]  /*4fa0*/  UMOV UR19, 0x4008 ;  /* 0x0000400800137882 */ /* 0x000fe20000000000 */
[----:B------:R1:W-:Y:S01]  /*4fb0*/  UTCCP.T.S.2CTA.4x32dp128bit tmem[UR20+0x80], gdesc[UR10] ;  /* 0x0000800a140079e7 */ /* 0x0003e20009300000 */
[----:B------:R2:W-:Y:S01]  /*4fc0*/  UTCCP.T.S.2CTA.4x32dp128bit tmem[UR20+0x84], gdesc[UR18] ;  /* 0x00008412140079e7 */ /* 0x0005e20009300000 */
[----:B------:R-:W-:Y:S01]  /*4fd0*/  UMOV UR9, 0x4008 ;  /* 0x0000400800097882 */ /* 0x000fe20000000000 */
[----:B------:R-:W-:Y:S01]  /*4fe0*/  UMOV UR17, 0x4008 ;  /* 0x0000400800117882 */ /* 0x000fe20000000000 */
[----:B------:R2:W-:Y:S01]  /*4ff0*/  UTCCP.T.S.2CTA.4x32dp128bit tmem[UR20+0x88], gdesc[UR8] ;  /* 0x00008808140079e7 */ /* 0x0005e20009300000 */
[----:B------:R2:W-:Y:S01]  /*5000*/  UTCCP.T.S.2CTA.4x32dp128bit tmem[UR20+0x8c], gdesc[UR16] ;  /* 0x00008c10140079e7 */ /* 0x0005e20009300000 */
[----:B------:R-:W-:Y:S01]  /*5010*/  UMOV UR7, 0x80004020 ;  /* 0x8000402000077882 */ /* 0x000fe20000000000 */
[----:B------:R-:W-:Y:S01]  /*5020*/  UMOV UR5, 0x80004020 ;  /* 0x8000402000057882 */ /* 0x000fe20000000000 */
[----:B------:R-:W-:Y:S01]  /*5030*/  UMOV UR15, 0x80004020 ;  /* 0x80004020000f7882 */ /* 0x000fe20000000000 */
[----:B------:R2:W-:Y:S01]  /*5040*/  UTCOMMA.2CTA.4X gdesc[UR4], gdesc[UR6], tmem[UR27], tmem[UR30], idesc[UR31], tmem[UR34], UP0 ;  /* 0x80221e06040075ea */ /* 0x0005e2000820001b */
[----:B------:R-:W-:Y:S01]  /*5050*/  UISETP.NE.AND UP0, UPT, UR21, UR32, UPT ;  /* 0x000000201500728c */ /* 0x000fe2000bf05270 */
[----:B------:R-:W-:Y:S01]  /*5060*/  UMOV UR13, 0x80004020 ;  /* 0x80004020000d7882 */ /* 0x000fe20000000000 */
[----:B------:R-:W-:Y:S01]  /*5070*/  UMOV UR24, 0x1 ;  /* 0x0000000100187882 */ /* 0x000fe20000000000 */
[----:B------:R2:W-:Y:S01]  /*5080*/  UTCOMMA.2CTA.4X gdesc[UR12], gdesc[UR14], tmem[UR27], tmem[UR28], idesc[UR29], tmem[UR36], UPT ;  /* 0x80241c0e0c0075ea */ /* 0x0005e2000ba0001b */
[----:B------:R2:W-:Y:S01]  /*5090*/  UTCBAR.2CTA.MULTICAST [UR25], URZ, UR33 ;  /* 0x000000ff190073e9 */ /* 0x0005e20008200821 */
[----:B-1----:R-:W-:Y:S04]  /*50a0*/  UMOV UR11, UR22 ;  /* 0x00000016000b7c82 */ /* 0x002fe80008000000 */
[----:B------:R-:W-:Y:S05]  /*50b0*/  BRA.U UP0, `(.L_x_92) ;  /* 0xfffffffd00447547 */ /* 0x000fea000b83ffff */
.L_x_89:
[----:B--2---:R-:W-:Y:S01]  /*50c0*/  UIADD3 UR4, UPT, UPT, UR44, 0x160, URZ ;  /* 0x000001602c047890 */ /* 0x004fe2000fffe0ff */
[----:B------:R-:W-:-:S08]  /*50d0*/  UMOV UR21, UR32 ;  /* 0x0000002000157c82 */ /* 0x000fd00008000000 */
[----:B------:R2:W-:Y:S01]  /*50e0*/  UTCBAR.2CTA.MULTICAST [UR4], URZ, UR50 ;  /* 0x000000ff040073e9 */ /* 0x0005e20008200832 */
[----:B------:R-:W-:Y:S02]  /*50f0*/  NOP ;  /* 0x0000000000007918 */ /* 0x000fe40000000000 */
.L_x_87:
[----:B------:R-:W-:Y:S01]  /*5100*/  R2UR UR5, R86 ;  /* 0x00000000560572ca */ /* 0x000fe200000e0000 */
[----:B--2---:R-:W-:Y:S01]  /*5110*/  UIADD3 UR4, UPT, UPT, UR46, 0x1, URZ ;  /* 0x000000012e047890 */ /* 0x004fe2000fffe0ff */
[----:B------:R-:W-:-:S03]  /*5120*/  ISETP.NE.AND P0, PT, R9, 0x2, PT ;  /* 0x000000020900780c */ /* 0x000fc60003f05270 */
[----:B------:R-:W-:Y:S01]  /*5130*/  UISETP.NE.AND UP0, UPT, UR4, 0x2, UPT ;  /* 0x000000020400788c */ /* 0x000fe2000bf05270 */
[----:B-1----:R-:W-:Y:S02]  /*5140*/  SEL R5, RZ, 0x1, P0 ;  /* 0x00000001ff057807 */ /* 0x002fe40000000000 */
[----:B------:R-:W-:Y:S01]  /*5150*/  SEL R9, R9, RZ, P0 ;  /* 0x000000ff09097207 */ /* 0x000fe20000000000 */
[----:B------:R-:W-:Y:S01]  /*5160*/  USEL UR46, UR4, URZ, UP0 ;  /* 0x000000ff042e7287 */ /* 0x000fe20008000000 */
[----:B------:R-:W-:-:S03]  /*5170*/  LOP3.LUT R8, R8, R5, RZ, 0x3c, !PT ;  /* 0x0000000508087212 */ /* 0x000fc600078e3cff */
[----:B------:R-:W-:Y:S02]  /*5180*/  UIADD3 UR25, UPT, UPT, UR43, UR5, URZ ;  /* 0x000000052b197290 */ /* 0x000fe4000fffe0ff */
[----:B------:R-:W-:-:S06]  /*5190*/  USEL UR5, URZ, 0x1, UP0 ;  /* 0x00000001ff057887 */ /* 0x000fcc0008000000 */
[----:B------:R-:W-:Y:S01]  /*51a0*/  LOP3.LUT R10, R10, UR5, RZ, 0x3c, !PT ;  /* 0x000000050a0a7c12 */ /* 0x000fe2000f8e3cff */
[----:B------:R-:W-:Y:S06]  /*51b0*/  BRA.U UP2, `(.L_x_93) ;  /* 0xfffffff102fc7547 */ /* 0x000fec000b83ffff */
[----:B------:R-:W1:Y:S01]  /*51c0*/  S2UR UR8, SR_CgaCtaId ;  /* 0x00000000000879c3 */ /* 0x000e620000008800 */
[----:B------:R-:W-:Y:S01]  /*51d0*/  ELECT P0, URZ, PT ;  /* 0x0000000000ff782f */ /* 0x000fe20003800000 */
[----:B------:R-:W-:Y:S01]  /*51e0*/  HFMA2 R0, -RZ, RZ, 0, 5.9604644775390625e-08 ;  /* 0x00000001ff007431 */ /* 0x000fe200000001ff */
[----:B------:R-:W-:-:S05]  /*51f0*/  UMOV UR4, 0x40 ;  /* 0x0000004000047882 */ /* 0x000fca0000000000 */
[----:B------:R-:W-:Y:S01]  /*5200*/  UVIRTCOUNT.DEALLOC.SMPOOL 0x80 ;  /* 0x000000800000784c */ /* 0x000fe20000000000 */
[----:B------:R-:W-:Y:S02]  /*5210*/  UISETP.NE.AND UP0, UPT, UR55, URZ, UPT ;  /* 0x000000ff3700728c */ /* 0x000fe4000bf05270 */
[----:B-1----:R-:W-:-:S09]  /*5220*/  ULEA UR8, UR8, UR4, 0x18 ;  /* 0x0000000408087291 */ /* 0x002fd2000f8ec0ff */
[----:B------:R1:W-:Y:S01]  /*5230*/  @P0 STS.U8 [UR8+0x1c], R0 ;  /* 0x00001c00ff000988 */ /* 0x0003e20008000008 */
[----:B------:R-:W-:Y:S05]  /*5240*/  BRA.U UP0, `(.L_x_94) ;  /* 0x0000000100587547 */ /* 0x000fea000b800000 */
[----:B------:R-:W-:Y:S01]  /*5250*/  UIADD3 UR5, UPT, UPT, UR26, 0x170, URZ ;  /* 0x000001701a057890 */ /* 0x000fe2000fffe0ff */
[----:B------:R-:W-:-:S03]  /*5260*/  SHF.L.U32 R3, R10, 0x1f, RZ ;  /* 0x0000001f0a037819 */ /* 0x000fc600000006ff */
[----:B------:R-:W-:-:S09]  /*5270*/  ULEA UR4, UR46, UR5, 0x3 ;  /* 0x000000052e047291 */ /* 0x000fd2000f8e18ff */
[----:B------:R-:W2:Y:S02]  /*5280*/  SYNCS.PHASECHK.TRANS64.TRYWAIT P0, [UR4], R3 ;  /* 0x00000003ff0075a7 */ /* 0x000ea40008001104 */
[----:B--2---:R-:W-:Y:S05]  /*5290*/  @!P0 BRA `(.L_x_95) ;  /* 0x0000004c00448947 */ /* 0x004fea0003800000 */
.L_x_197:
[----:B------:R-:W-:-:S04]  /*52a0*/  UIADD3 UR4, UPT, UPT, UR46, 0x1, URZ ;  /* 0x000000012e047890 */ /* 0x000fc8000fffe0ff */
[----:B------:R-:W-:-:S04]  /*52b0*/  UISETP.NE.AND UP1, UPT, UR4, 0x2, UPT ;  /* 0x000000020400788c */ /* 0x000fc8000bf25270 */
[----:B------:R-:W-:Y:S02]  /*52c0*/  USEL UR6, URZ, 0x1, UP1 ;  /* 0x00000001ff067887 */ /* 0x000fe40008800000 */
[----:B------:R-:W-:-:S04]  /*52d0*/  USEL UR4, UR4, URZ, UP1 ;  /* 0x000000ff04047287 */ /* 0x000fc80008800000 */
[----:B------:R-:W-:Y:S01]  /*52e0*/  ULEA UR4, UR4, UR5, 0x3 ;  /* 0x0000000504047291 */ /* 0x000fe2000f8e18ff */
[----:B-1----:R-:W-:-:S04]  /*52f0*/  LOP3.LUT R3, R10, UR6, RZ, 0x3c, !PT ;  /* 0x000000060a037c12 */ /* 0x002fc8000f8e3cff */
[----:B------:R-:W-:Y:S01]  /*5300*/  SHF.L.U32 R3, R3, 0x1f, RZ ;  /* 0x0000001f03037819 */ /* 0x000fe200000006ff */
[----:B------:R-:W-:-:S04]  /*5310*/  IMAD.U32 R0, RZ, RZ, UR4 ;  /* 0x00000004ff007e24 */ /* 0x000fc8000f8e00ff */
[----:B------:R1:W2:Y:S03]  /*5320*/  SYNCS.PHASECHK.TRANS64.TRYWAIT P0, [R0+URZ], R3 ;  /* 0x00000003000075a7 */ /* 0x0002a600080011ff */
[----:B--2---:R-:W-:Y:S05]  /*5330*/  @!P0 NANOSLEEP.SYNCS 0x989680 ;  /* 0x009896800000895d */ /* 0x004fea0003900000 */
[----:B------:R-:W2:Y:S02]  /*5340*/  @!P0 SYNCS.PHASECHK.TRANS64 P0, [R0+URZ], R3 ;  /* 0x00000003000085a7 */ /* 0x000ea400080010ff */
[----:B--2---:R-:W-:Y:S05]  /*5350*/  @P0 BRA `(.L_x_96) ;  /* 0x0000000000200947 */ /* 0x004fea0003800000 */
.L_x_97:
[----:B--2---:R2:W4:Y:S02]  /*5360*/  SYNCS.PHASECHK.TRANS64.TRYWAIT P0, [R0+URZ], R3 ;  /* 0x00000003000075a7 */ /* 0x00452400080011ff */
[----:B----4-:R-:W-:Y:S05]  /*5370*/  @!P0 NANOSLEEP.SYNCS 0x989680 ;  /* 0x009896800000895d */ /* 0x010fea0003900000 */
[----:B------:R-:W4:Y:S02]  /*5380*/  @!P0 SYNCS.PHASECHK.TRANS64 P0, [R0+URZ], R3 ;  /* 0x00000003000085a7 */ /* 0x000f2400080010ff */
[----:B----4-:R-:W-:Y:S05]  /*5390*/  @!P0 BRA `(.L_x_97) ;  /* 0xfffffffc00f08947 */ /* 0x010fea000383ffff */
[----:B------:R-:W-:Y:S05]  /*53a0*/  BRA `(.L_x_96) ;  /* 0x00000000000c7947 */ /* 0x000fea0003800000 */
.L_x_94:
[----:B------:R-:W-:-:S04]  /*53b0*/  UIADD3 UR4, UPT, UPT, UR26, 0x1a0, URZ ;  /* 0x000001a01a047890 */ /* 0x000fc8000fffe0ff */
[----:B------:R-:W-:-:S09]  /*53c0*/  UPRMT UR4, UR56, 0x654, UR4 ;  /* 0x0000065438047896 */ /* 0x000fd20008000004 */
[----:B------:R-:W-:Y:S03]  /*53d0*/  SYNCS.ARRIVE.TRANS64.RED.A1T0 RZ, [UR4], RZ ;  /* 0x000000ffffff79a7 */ /* 0x000fe60008100404 */
.L_x_96:
[----:B-12---:R-:W-:Y:S01]  /*53e0*/  SHF.L.U32 R3, RZ, 0x1f, RZ ;  /* 0x0000001fff037819 */ /* 0x006fe200000006ff */
[----:B------:R-:W-:Y:S01]  /*53f0*/  UIADD3 UR4, UPT, UPT, UR26, 0x1a0, URZ ;  /* 0x000001a01a047890 */ /* 0x000fe2000fffe0ff */
[----:B------:R-:W-:Y:S02]  /*5400*/  PLOP3.LUT P0, PT, PT, PT, UP0, 0x80, 0x8 ;  /* 0x000000000008781c */ /* 0x000fe40003f0f008 */
[----:B---3--:R-:W1:Y:S02]  /*5410*/  SYNCS.PHASECHK.TRANS64.TRYWAIT P1, [UR26+0x1a0], R3 ;  /* 0x0001a003ff0075a7 */ /* 0x008e64000802111a */
[----:B-1----:R-:W-:Y:S09]  /*5420*/  @!P1 BRA `(.L_x_98) ;  /* 0x0000004800f89947 */ /* 0x002ff20003800000 */
.L_x_199:
[----:B------:R-:W-:Y:S01]  /*5430*/  @!UP0 UPRMT UR4, UR56, 0x654, UR4 ;  /* 0x0000065438048896 */ /* 0x000fe20008000004 */
[----:B------:R-:W-:Y:S01]  /*5440*/  UMOV UR5, 0xffff ;  /* 0x0000ffff00057882 */ /* 0x000fe20000000000 */
[----:B------:R-:W-:-:S07]  /*5450*/  UMOV UR6, 0x1 ;  /* 0x0000000100067882 */ /* 0x000fce0000000000 */
[----:B------:R-:W-:Y:S01]  /*5460*/  @!P0 SYNCS.ARRIVE.TRANS64.RED.A1T0 RZ, [UR4], RZ ;  /* 0x000000ffffff89a7 */ /* 0x000fe20008100404 */
[----:B------:R-:W-:Y:S01]  /*5470*/  NOP ;  /* 0x0000000000007918 */ /* 0x000fe20000000000 */
[----:B-1----:R-:W1:Y:S01]  /*5480*/  LDS R0, [UR8+0x14] ;  /* 0x00001408ff007984 */ /* 0x002e620008000800 */
[----:B------:R-:W-:-:S04]  /*5490*/  ULOP3.LUT UR4, UR20, 0xffff, URZ, 0xc0, !UPT ;  /* 0x0000ffff14047892 */ /* 0x000fc8000f8ec0ff */
[----:B------:R-:W-:-:S04]  /*54a0*/  USHF.R.U32.HI UR4, URZ, 0x5, UR4 ;  /* 0x00000005ff047899 */ /* 0x000fc80008011604 */
[----:B------:R-:W-:Y:S02]  /*54b0*/  USHF.L.U32 UR5, UR5, UR4, URZ ;  /* 0x0000000405057299 */ /* 0x000fe400080006ff */
[----:B------:R-:W-:-:S04]  /*54c0*/  USHF.L.U32 UR4, UR6, UR4, URZ ;  /* 0x0000000406047299 */ /* 0x000fc800080006ff */
[----:B-1----:R-:W-:-:S04]  /*54d0*/  LOP3.LUT R0, R0, UR5, RZ, 0xc0, !PT ;  /* 0x0000000500007c12 */ /* 0x002fc8000f8ec0ff */
[----:B------:R-:W-:-:S13]  /*54e0*/  ISETP.NE.AND P0, PT, R0, UR5, PT ;  /* 0x0000000500007c0c */ /* 0x000fda000bf05270 */
[----:B------:R-:W-:Y:S05]  /*54f0*/  @P0 BRA `(.L_x_99) ;  /* 0x0000000000580947 */ /* 0x000fea0003800000 */
[----:B------:R-:W1:Y:S02]  /*5500*/  LDS R0, [UR8+0x18] ;  /* 0x00001808ff007984 */ /* 0x000e640008000800 */
[----:B-1----:R-:W-:-:S04]  /*5510*/  LOP3.LUT R0, R0, UR4, RZ, 0xc0, !PT ;  /* 0x0000000400007c12 */ /* 0x002fc8000f8ec0ff */
[----:B------:R-:W-:-:S13]  /*5520*/  ISETP.NE.AND P0, PT, R0, UR4, PT ;  /* 0x0000000400007c0c */ /* 0x000fda000bf05270 */
[----:B------:R-:W-:Y:S05]  /*5530*/  @P0 BRA `(.L_x_100) ;  /* 0x00000000003c0947 */ /* 0x000fea0003800000 */
[----:B------:R-:W1:Y:S01]  /*5540*/  S2R R2, SR_LANEID ;  /* 0x0000000000027919 */ /* 0x000e620000000000 */
[----:B------:R-:W-:Y:S01]  /*5550*/  ULOP3.LUT UR5, URZ, UR5, URZ, 0x33, !UPT ;  /* 0x00000005ff057292 */ /* 0x000fe2000f8e33ff */
[----:B------:R-:W-:Y:S01]  /*5560*/  LOP3.LUT R4, RZ, UR4, RZ, 0x33, !PT ;  /* 0x00000004ff047c12 */ /* 0x000fe2000f8e33ff */
[----:B------:R-:W-:Y:S02]  /*5570*/  VOTEU.ANY UR4, UPT, PT ;  /* 0x0000000000047886 */ /* 0x000fe400038e0100 */
[----:B------:R-:W-:Y:S01]  /*5580*/  UFLO.U32 UR4, UR4 ;  /* 0x00000004000472bd */ /* 0x000fe200080e0000 */
[----:B------:R-:W2:Y:S01]  /*5590*/  REDUX UR6, R4 ;  /* 0x00000000040673c4 */ /* 0x000ea20000000000 */
[----:B------:R-:W-:-:S06]  /*55a0*/  IMAD.U32 R0, RZ, RZ, UR5 ;  /* 0x00000005ff007e24 */ /* 0x000fcc000f8e00ff */
[----:B------:R3:W-:Y:S01]  /*55b0*/  UTCATOMSWS.AND URZ, UR5 ;  /* 0x0000000500ff79e3 */ /* 0x0007e20008000000 */
[----:B------:R-:W4:Y:S01]  /*55c0*/  REDUX UR7, R0 ;  /* 0x00000000000773c4 */ /* 0x000f220000000000 */
[----:B-1----:R-:W-:Y:S01]  /*55d0*/  ISETP.EQ.U32.AND P0, PT, R2, UR4, PT ;  /* 0x0000000402007c0c */ /* 0x002fe2000bf02070 */
[----:B--2---:R-:W-:Y:S01]  /*55e0*/  IMAD.U32 R2, RZ, RZ, UR6 ;  /* 0x00000006ff027e24 */ /* 0x004fe2000f8e00ff */
[----:B----4-:R-:W-:-:S11]  /*55f0*/  MOV R3, UR7 ;  /* 0x0000000700037c02 */ /* 0x010fd60008000f00 */
[----:B------:R3:W-:Y:S04]  /*5600*/  @P0 ATOMS.AND RZ, [UR8+0x14], R3 ;  /* 0x00001403ffff098c */ /* 0x0007e8000a800008 */
[----:B------:R3:W-:Y:S01]  /*5610*/  @P0 ATOMS.AND RZ, [UR8+0x18], R2 ;  /* 0x00001802ffff098c */ /* 0x0007e2000a800008 */
[----:B------:R-:W-:Y:S05]  /*5620*/  BRA `(.L_x_101) ;  /* 0x0000000000147947 */ /* 0x000fea0003800000 */
.L_x_100:
[----:B------:R-:W-:Y:S02]  /*5630*/  MOV R2, 0x5650 ;  /* 0x0000565000027802 */ /* 0x000fe40000000f00 */
[----:B-----5:R-:W-:Y:S05]  /*5640*/  CALL.REL.NOINC `($__internal_0_$__cuda_sm10x_tcgen05_guardrail_trap_col_being_dealloced_not_returned_by_alloc) ;  /* 0x0000004c00647944 */ /* 0x020fea0003c00000 */
[----:B------:R-:W-:Y:S05]  /*5650*/  BRA `(.L_x_101) ;  /* 0x0000000000087947 */ /* 0x000fea0003800000 */
.L_x_99:
[----:B------:R-:W-:Y:S02]  /*5660*/  MOV R2, 0x5680 ;  /* 0x0000568000027802 */ /* 0x000fe40000000f00 */
[----:B-----5:R-:W-:Y:S05]  /*5670*/  CALL.REL.NOINC `($__internal_2_$__cuda_sm10x_tcgen05_guardrail_trap_unallocated_columns_being_dealloced) ;  /* 0x0000004c00707944 */ /* 0x020fea0003c00000 */
.L_x_101:
[----:B------:R-:W-:Y:S01]  /*5680*/  NOP ;  /* 0x0000000000007918 */ /* 0x000fe20000000000 */
[----:B---3--:R-:W-:Y:S05]  /*5690*/  EXIT ;  /* 0x000000000000794d */ /* 0x008fea0003800000 */
.L_x_72:
[----:B------:R-:W-:-:S09]  /*56a0*/  UISETP.NE.OR UP0, UPT, UR22, 0x3, !UP3 ;  /* 0x000000031600788c */ /* 0x000fd2000df05670 */
[----:B------:R-:W-:Y:S05]  /*56b0*/  BRA.U UP0, `(.L_x_102) ;  /* 0x0000000d00f07547 */ /* 0x000fea000b800000 */
[----:B------:R-:W1:Y:S01]  /*56c0*/  LDCU UR33, c[0x0][0x370] ;  /* 0x00006e00ff2177ac */ /* 0x000e620008000800 */
[----:B------:R-:W2:Y:S01]  /*56d0*/  LDC.64 R16, c[0x0][0x348] ;  /* 0x0000d200ff107b82 */ /* 0x000ea20000000a00 */
[----:B------:R-:W-:Y:S02]  /*56e0*/  HFMA2 R13, -RZ, RZ, 0, 0 ;  /* 0x00000000ff0d7431 */ /* 0x000fe400000001ff */
[----:B------:R-:W-:Y:S01]  /*56f0*/  IMAD.MOV.U32 R15, RZ, RZ, 0x1 ;  /* 0x00000001ff0f7424 */ /* 0x000fe200078e00ff */
[----:B------:R-:W1:Y:S01]  /*5700*/  LDCU.128 UR28, c[0x0][0xf10] ;  /* 0x0001e200ff1c77ac */ /* 0x000e620008000c00 */
[----:B------:R-:W-:Y:S01]  /*5710*/  IMAD.MOV.U32 R14, RZ, RZ, RZ ;  /* 0x000000ffff0e7224 */ /* 0x000fe200078e00ff */
[----:B------:R-:W-:Y:S01]  /*5720*/  MOV R7, 0x2000 ;  /* 0x0000200000077802 */ /* 0x000fe20000000f00 */
[----:B------:R-:W3:Y:S01]  /*5730*/  LDCU UR32, c[0x0][0x374] ;  /* 0x00006e80ff2077ac */ /* 0x000ee20008000800 */
[----:B------:R-:W4:Y:S01]  /*5740*/  LDC.64 R2, c[0x0][0xc88] ;  /* 0x00032200ff027b82 */ /* 0x000f220000000a00 */
[----:B------:R-:W3:Y:S01]  /*5750*/  LDCU UR15, c[0x0][0xf0c] ;  /* 0x0001e180ff0f77ac */ /* 0x000ee20008000800 */
[----:B------:R-:W3:Y:S06]  /*5760*/  LDCU UR37, c[0x0][0xf20] ;  /* 0x0001e400ff2577ac */ /* 0x000eec0008000800 */
[----:B------:R-:W2:Y:S01]  /*5770*/  LDC.64 R4, c[0x0][0xc90] ;  /* 0x00032400ff047b82 */ /* 0x000ea20000000a00 */
[----:B------:R-:W3:Y:S01]  /*5780*/  LDCU UR4, c[0x0][0xf30] ;  /* 0x0001e600ff0477ac */ /* 0x000ee20008000800 */
[----:B-1----:R-:W-:-:S02]  /*5790*/  UIMAD.WIDE.U32 UR6, UR33, UR28, URZ ;  /* 0x0000001c210672a5 */ /* 0x002fc4000f8e00ff */
[----:B---3--:R-:W-:Y:S01]  /*57a0*/  UIMAD.WIDE.U32 UR8, UR32, UR31, URZ ;  /* 0x0000001f200872a5 */ /* 0x008fe2000f8e00ff */
[----:B------:R-:W-:Y:S01]  /*57b0*/  UMOV UR24, 0x400 ;  /* 0x0000040000187882 */ /* 0x000fe20000000000 */
[----:B------:R-:W-:-:S03]  /*57c0*/  UPLOP3.LUT UP3, UPT, UPT, UPT, UPT, 0x40, 0x4 ;  /* 0x000000000004789c */ /* 0x000fc60003f6e870 */
[----:B------:R-:W-:Y:S01]  /*57d0*/  UMOV UR6, UR7 ;  /* 0x0000000700067c82 */ /* 0x000fe20008000000 */
[----:B------:R-:W-:Y:S01]  /*57e0*/  UISETP.GE.AND UP0, UPT, UR40, 0x1, UPT ;  /* 0x000000012800788c */ /* 0x000fe2000bf06270 */
[----:B------:R-:W-:Y:S01]  /*57f0*/  UMOV UR34, UR9 ;  /* 0x0000000900227c82 */ /* 0x000fe20008000000 */
[----:B------:R-:W-:Y:S01]  /*5800*/  UISETP.NE.AND UP4, UPT, UR40, 0x1, UPT ;  /* 0x000000012800788c */ /* 0x000fe2000bf85270 */
[----:B------:R-:W1:Y:S01]  /*5810*/  LDCU.64 UR16, c[0x0][0xf28] ;  /* 0x0001e500ff1077ac */ /* 0x000e620008000a00 */
[----:B------:R-:W-:Y:S02]  /*5820*/  ULEA UR24, UR57, UR24, 0x18 ;  /* 0x0000001839187291 */ /* 0x000fe4000f8ec0ff */
[----:B------:R-:W-:Y:S02]  /*5830*/  UISETP.NE.AND UP6, UPT, UR15, 0x1, UPT ;  /* 0x000000010f00788c */ /* 0x000fe4000bfc5270 */
[----:B------:R-:W-:Y:S02]  /*5840*/  UISETP.NE.AND UP5, UPT, UR30, 0x1, UPT ;  /* 0x000000011e00788c */ /* 0x000fe4000bfa5270 */
[----:B------:R-:W-:-:S02]  /*5850*/  USHF.R.U32.HI UR35, URZ, UR29, UR6 ;  /* 0x0000001dff237299 */ /* 0x000fc40008011606 */
[----:B------:R-:W-:Y:S02]  /*5860*/  USHF.R.U32.HI UR34, URZ, UR37, UR34 ;  /* 0x00000025ff227299 */ /* 0x000fe40008011622 */
[----:B------:R-:W-:Y:S01]  /*5870*/  UISETP.NE.AND UP2, UPT, UR4, 0x1, UPT ;  /* 0x000000010400788c */ /* 0x000fe2000bf45270 */
[----:B------:R-:W-:-:S10]  /*5880*/  UMOV UR12, URZ ;  /* 0x000000ff000c7c82 */ /* 0x000fd40008000000 */
.L_x_111:
[C---:B------:R-:W-:Y:S02]  /*5890*/  LEA R12, R14.reuse, UR24, 0x3 ;  /* 0x000000180e0c7c11 */ /* 0x040fe4000f8e18ff */
[----:B------:R-:W-:Y:S02]  /*58a0*/  SHF.L.U32 R9, R13, 0x1f, RZ ;  /* 0x0000001f0d097819 */ /* 0x000fe400000006ff */
[----:B------:R-:W-:Y:S02]  /*58b0*/  LEA R10, R14, UR24, 0x4 ;  /* 0x000000180e0a7c11 */ /* 0x000fe4000f8e20ff */
[----:B---3--:R-:W3:Y:S02]  /*58c0*/  SYNCS.PHASECHK.TRANS64.TRYWAIT P0, [R12+URZ+0x140], R9 ;  /* 0x000140090c0075a7 */ /* 0x008ee400080011ff */
[----:B---3--:R-:W-:Y:S05]  /*58d0*/  @!P0 BRA `(.L_x_103) ;  /* 0x0000004400e48947 */ /* 0x008fea0003800000 */
.L_x_200:
[----:B---3--:R-:W3:Y:S01]  /*58e0*/  LDS.128 R8, [R10+0x1b0] ;  /* 0x0001b0000a087984 */ /* 0x008ee20000000c00 */
[----:B------:R-:W-:Y:S01]  /*58f0*/  UISETP.GE.AND UP0, UPT, UR40, 0x1, UPT ;  /* 0x000000012800788c */ /* 0x000fe2000bf06270 */
[----:B------:R-:W-:Y:S01]  /*5900*/  @!PT LDS RZ, [RZ] ;  /* 0x00000000fffff984 */ /* 0x000fe20000000800 */
[----:B------:R-:W-:Y:S01]  /*5910*/  @!PT LDS RZ, [RZ] ;  /* 0x00000000fffff984 */ /* 0x000fe20000000800 */
[----:B------:R-:W-:Y:S01]  /*5920*/  @!PT LDS RZ, [RZ] ;  /* 0x00000000fffff984 */ /* 0x000fe20000000800 */
[----:B------:R-:W-:Y:S01]  /*5930*/  @!PT LDS RZ, [RZ] ;  /* 0x00000000fffff984 */ /* 0x000fe20000000800 */
[----:B------:R1:W-:Y:S06]  /*5940*/  MEMBAR.ALL.CTA ;  /* 0x0000000000007992 */ /* 0x0003ec0000008000 */
[----:B-1----:R-:W1:Y:S01]  /*5950*/  FENCE.VIEW.ASYNC.S ;  /* 0x00000000000073c6 */ /* 0x002e620000000000 */
[----:B---3--:R-:W-:Y:S11]  /*5960*/  LOP3.LUT P0, RZ, R10, 0x1, RZ, 0xc0, !PT ;  /* 0x000000010aff7812 */ /* 0x008ff6000780c0ff */
[----:B------:R-:W-:Y:S02]  /*5970*/  @!UPT UIADD3 URZ, UPT, UPT, URZ, URZ, URZ ;  /* 0x000000fffffff290 */ /* 0x000fe4000fffe0ff */
[----:B-1----:R-:W-:Y:S01]  /*5980*/  VOTEU.ANY UP1, P0 ;  /* 0x0000000000ff7886 */ /* 0x002fe20000020100 */
[----:B------:R-:W-:Y:S11]  /*5990*/  PLOP3.LUT P0, PT, PT, PT, UP1, 0x80, 0x8 ;  /* 0x000000000008781c */ /* 0x000ff60003f0f018 */
[----:B------:R-:W-:Y:S02]  /*59a0*/  @!UPT UIADD3 URZ, UPT, UPT, URZ, URZ, URZ ;  /* 0x000000fffffff290 */ /* 0x000fe4000fffe0ff */
[----:B------:R-:W-:Y:S02]  /*59b0*/  @P0 SHF.R.U32.HI R0, RZ, 0x10, R9 ;  /* 0x00000010ff000819 */ /* 0x000fe40000011609 */
[----:B------:R-:W-:Y:S02]  /*59c0*/  @P0 MOV R6, R8 ;  /* 0x0000000800060202 */ /* 0x000fe40000000f00 */
[----:B------:R-:W-:Y:S01]  /*59d0*/  @P0 R2UR UR4, R0 ;  /* 0x00000000000402ca */ /* 0x000fe200000e0000 */
[----:B------:R-:W-:Y:S01]  /*59e0*/  VIADD R0, R12, 0x150 ;  /* 0x000001500c007836 */ /* 0x000fe20000000000 */
[----:B------:R-:W-:Y:S02]  /*59f0*/  @P0 LOP3.LUT R8, R9, 0xffff, RZ, 0xc0, !PT ;  /* 0x0000ffff09080812 */ /* 0x000fe400078ec0ff */
[----:B------:R-:W-:Y:S02]  /*5a00*/  @P0 R2UR UR6, R6 ;  /* 0x00000000060602ca */ /* 0x000fe400000e0000 */
[----:B------:R-:W-:Y:S02]  /*5a10*/  PRMT R0, RZ, 0x654, R0 ;  /* 0x00000654ff007816 */ /* 0x000fe40000000000 */
[----:B------:R-:W-:Y:S02]  /*5a20*/  @P0 R2UR UR5, R8 ;  /* 0x00000000080502ca */ /* 0x000fe400000e0000 */
[----:B------:R1:W-:Y:S03]  /*5a30*/  SYNCS.ARRIVE.TRANS64.RED.A1T0 RZ, [R0+URZ], RZ ;  /* 0x000000ff00ff79a7 */ /* 0x0003e600081004ff */
[----:B------:R-:W-:Y:S04]  /*5a40*/  @UP1 UMOV UR27, UR4 ;  /* 0x00000004001b1c82 */ /* 0x000fe80008000000 */
[----:B------:R-:W-:Y:S04]  /*5a50*/  @UP1 UMOV UR14, UR6 ;  /* 0x00000006000e1c82 */ /* 0x000fe80008000000 */
[----:B------:R-:W-:Y:S01]  /*5a60*/  @UP1 UMOV UR13, UR5 ;  /* 0x00000005000d1c82 */ /* 0x000fe20008000000 */
[----:B------:R-:W-:Y:S05]  /*5a70*/  BRA.U !UP0, `(.L_x_104) ;  /* 0x0000000108a47547 */ /* 0x000fea000b800000 */
[----:B------:R-:W-:Y:S02]  /*5a80*/  UIMAD.WIDE.U32 UR8, UR13, UR31, URZ ;  /* 0x0000001f0d0872a5 */ /* 0x000fe4000f8e00ff */
[----:B------:R-:W-:Y:S02]  /*5a90*/  UIMAD.WIDE.U32 UR10, UR14, UR28, URZ ;  /* 0x0000001c0e0a72a5 */ /* 0x000fe4000f8e00ff */
[----:B------:R-:W-:Y:S02]  /*5aa0*/  USEL UR4, UR32, UR34, !UP5 ;  /* 0x0000002220047287 */ /* 0x000fe4000e800000 */
[----:B------:R-:W-:Y:S02]  /*5ab0*/  USEL UR7, UR33, UR35, !UP6 ;  /* 0x0000002321077287 */ /* 0x000fe4000f000000 */
[----:B------:R-:W-:Y:S02]  /*5ac0*/  UIMAD.WIDE.U32 UR18, UR4, UR16, URZ ;  /* 0x00000010041272a5 */ /* 0x000fe4000f8e00ff */
[----:B------:R-:W-:Y:S01]  /*5ad0*/  UIMAD.WIDE.U32 UR20, UR7, UR16, URZ ;  /* 0x00000010071472a5 */ /* 0x000fe2000f8e00ff */
[----:B------:R-:W-:Y:S02]  /*5ae0*/  UMOV UR5, UR9 ;  /* 0x0000000900057c82 */ /* 0x000fe40008000000 */
[----:B------:R-:W-:Y:S03]  /*5af0*/  USHF.R.U32.HI UR6, URZ, UR37, UR5 ;  /* 0x00000025ff067299 */ /* 0x000fe60008011605 */
[----:B------:R-:W-:Y:S01]  /*5b00*/  UMOV UR5, UR11 ;  /* 0x0000000b00057c82 */ /* 0x000fe20008000000 */
[----:B------:R-:W-:Y:S02]  /*5b10*/  USEL UR6, UR13, UR6, !UP5 ;  /* 0x000000060d067287 */ /* 0x000fe4000e800000 */
[----:B------:R-:W-:Y:S02]  /*5b20*/  USHF.R.U32.HI UR8, URZ, UR29, UR5 ;  /* 0x0000001dff087299 */ /* 0x000fe40008011605 */
[----:B------:R-:W-:Y:S01]  /*5b30*/  UIMAD.WIDE.U32 UR10, UR6, UR16, URZ ;  /* 0x00000010060a72a5 */ /* 0x000fe2000f8e00ff */
[----:B------:R-:W-:Y:S02]  /*5b40*/  UMOV UR5, UR19 ;  /* 0x0000001300057c82 */ /* 0x000fe40008000000 */
[----:B------:R-:W-:Y:S03]  /*5b50*/  @UP4 USHF.R.U32.HI UR4, URZ, UR17, UR5 ;  /* 0x00000011ff044299 */ /* 0x000fe60008011605 */
[----:B------:R-:W-:Y:S01]  /*5b60*/  UMOV UR5, UR21 ;  /* 0x0000001500057c82 */ /* 0x000fe20008000000 */
[----:B------:R-:W-:Y:S02]  /*5b70*/  UIMAD UR4, UR40, UR4, URZ ;  /* 0x00000004280472a4 */ /* 0x000fe4000f8e02ff */
[----:B------:R-:W-:Y:S02]  /*5b80*/  @UP4 USHF.R.U32.HI UR7, URZ, UR17, UR5 ;  /* 0x00000011ff074299 */ /* 0x000fe40008011605 */
[----:B------:R-:W-:Y:S02]  /*5b90*/  USEL UR5, UR14, UR8, !UP6 ;  /* 0x000000080e057287 */ /* 0x000fe4000f000000 */
[----:B------:R-:W-:Y:S02]  /*5ba0*/  UIMAD UR8, UR40, UR7, URZ ;  /* 0x00000007280872a4 */ /* 0x000fe4000f8e02ff */
[----:B------:R-:W-:Y:S03]  /*5bb0*/  UISETP.GE.AND UP0, UPT, UR6, UR4, UPT ;  /* 0x000000040600728c */ /* 0x000fe6000bf06270 */
[----:B------:R-:W-:Y:S01]  /*5bc0*/  UMOV UR4, UR11 ;  /* 0x0000000b00047c82 */ /* 0x000fe20008000000 */
[----:B------:R-:W-:Y:S02]  /*5bd0*/  UISETP.GE.OR UP0, UPT, UR5, UR8, UP0 ;  /* 0x000000080500728c */ /* 0x000fe40008706670 */
[----:B------:R-:W-:Y:S02]  /*5be0*/  USHF.R.U32.HI UR4, URZ, UR17, UR4 ;  /* 0x00000011ff047299 */ /* 0x000fe40008011604 */
[----:B------:R-:W-:Y:S02]  /*5bf0*/  UIMAD.WIDE.U32 UR8, UR5, UR16, URZ ;  /* 0x00000010050872a5 */ /* 0x000fe4000f8e00ff */
[----:B------:R-:W-:Y:S04]  /*5c00*/  USEL UR10, UR6, UR4, !UP4 ;  /* 0x00000004060a7287 */ /* 0x000fe8000e000000 */
[----:B------:R-:W-:Y:S01]  /*5c10*/  UIADD3 UR11, UPT, UPT, -UR10, URZ, URZ ;  /* 0x000000ff0a0b7290 */ /* 0x000fe2000fffe1ff */
[----:B------:R-:W-:Y:S02]  /*5c20*/  @!UP0 UMOV UR4, UR9 ;  /* 0x0000000900048c82 */ /* 0x000fe40008000000 */
[----:B------:R-:W-:Y:S02]  /*5c30*/  @!UP0 USHF.R.U32.HI UR4, URZ, UR17, UR4 ;  /* 0x00000011ff048299 */ /* 0x000fe40008011604 */
[----:B------:R-:W-:Y:S02]  /*5c40*/  UIMAD UR8, UR40, UR11, UR6 ;  /* 0x0000000b280872a4 */ /* 0x000fe4000f8e0206 */
[----:B------:R-:W-:Y:S04]  /*5c50*/  @!UP0 USEL UR4, UR5, UR4, !UP4 ;  /* 0x0000000405048287 */ /* 0x000fe8000e000000 */
[----:B------:R-:W-:Y:S02]  /*5c60*/  @!UP0 UIMAD UR8, UR7, UR8, UR4 ;  /* 0x00000008070882a4 */ /* 0x000fe4000f8e0204 */
[----:B------:R-:W-:Y:S02]  /*5c70*/  @!UP0 UIADD3 UR9, UPT, UPT, UR10, -UR4, URZ ;  /* 0x800000040a098290 */ /* 0x000fe4000fffe0ff */
[----:B------:R-:W-:Y:S02]  /*5c80*/  UIADD3 UR4, UPT, UPT, -UR5, URZ, URZ ;  /* 0x000000ff05047290 */ /* 0x000fe4000fffe1ff */
[----:B------:R-:W-:Y:S02]  /*5c90*/  UIADD3 UR7, UPT, UPT, -UR6, URZ, URZ ;  /* 0x000000ff06077290 */ /* 0x000fe4000fffe1ff */
[----:B------:R-:W-:Y:S02]  /*5ca0*/  @!UP0 UIMAD UR6, UR9, UR40, UR5 ;  /* 0x00000028090682a4 */ /* 0x000fe4000f8e0205 */
[----:B------:R-:W-:Y:S02]  /*5cb0*/  UIMAD UR14, UR15, UR4, UR14 ;  /* 0x000000040f0e72a4 */ /* 0x000fe4000f8e020e */
[----:B------:R-:W-:Y:S01]  /*5cc0*/  UIMAD UR13, UR30, UR7, UR13 ;  /* 0x000000071e0d72a4 */ /* 0x000fe2000f8e020d */
[----:B------:R-:W-:Y:S02]  /*5cd0*/  @!UP0 UMOV UR5, UR8 ;  /* 0x0000000800058c82 */ /* 0x000fe40008000000 */
[----:B------:R-:W-:Y:S02]  /*5ce0*/  UIMAD UR14, UR5, UR15, UR14 ;  /* 0x0000000f050e72a4 */ /* 0x000fe4000f8e020e */
[----:B------:R-:W-:Y:S11]  /*5cf0*/  UIMAD UR13, UR6, UR30, UR13 ;  /* 0x0000001e060d72a4 */ /* 0x000ff6000f8e020d */
[----:B------:R-:W-:Y:S01]  /*5d00*/  @!UPT UIADD3 URZ, UPT, UPT, URZ, URZ, URZ ;  /* 0x000000fffffff290 */ /* 0x000fe2000fffe0ff */
.L_x_104:
[----:B------:R-:W3:Y:S01]  /*5d10*/  @!UP2 LDCU.128 UR20, c[0x0][0xf10] ;  /* 0x0001e200ff14a7ac */ /* 0x000ee20008000c00 */
[C---:B--2---:R-:W-:Y:S02]  /*5d20*/  ISETP.NE.U32.AND P1, PT, R4.reuse, RZ, PT ;  /* 0x000000ff0400720c */ /* 0x044fe40003f25070 */
[----:B------:R-:W-:Y:S02]  /*5d30*/  ISETP.NE.U32.AND P0, PT, R4, RZ, PT ;  /* 0x000000ff0400720c */ /* 0x000fe40003f05070 */
[C---:B------:R-:W-:Y:S02]  /*5d40*/  ISETP.NE.AND.EX P1, PT, R5.reuse, RZ, PT, P1 ;  /* 0x000000ff0500720c */ /* 0x040fe40003f25310 */
[----:B------:R-:W-:Y:S01]  /*5d50*/  ISETP.NE.AND.EX P0, PT, R5, RZ, PT, P0 ;  /* 0x000000ff0500720c */ /* 0x000fe20003f05300 */
[----:B------:R-:W2:Y:S01]  /*5d60*/  @!UP2 LDCU UR5, c[0x0][0xf0c] ;  /* 0x0001e180ff05a7ac */ /* 0x000ea20008000800 */
[----:B------:R-:W-:Y:S02]  /*5d70*/  USHF.L.U32 UR11, UR26, 0x7, URZ ;  /* 0x000000071a0b7899 */ /* 0x000fe400080006ff */
[----:B------:R-:W-:Y:S02]  /*5d80*/  USHF.L.U32 UR10, UR25, 0x6, URZ ;  /* 0x00000006190a7899 */ /* 0x000fe400080006ff */
[----:B---3--:R-:W-:Y:S07]  /*5d90*/  UIMAD.WIDE.U32 UR6, UR14, UR20, URZ ;  /* 0x000000140e0672a5 */ /* 0x008fee000f8e00ff */
[----:B------:R-:W-:Y:S01]  /*5da0*/  @!UP2 UMOV UR4, UR7 ;  /* 0x000000070004ac82 */ /* 0x000fe20008000000 */
[----:B--2---:R-:W-:Y:S02]  /*5db0*/  @!UP2 UISETP.NE.AND UP0, UPT, UR5, 0x1, UPT ;  /* 0x000000010500a88c */ /* 0x004fe4000bf05270 */
[----:B------:R-:W-:Y:S02]  /*5dc0*/  @!UP2 USHF.R.U32.HI UR4, URZ, UR21, UR4 ;  /* 0x00000015ff04a299 */ /* 0x000fe40008011604 */
[----:B------:R-:W-:Y:S02]  /*5dd0*/  UIMAD.WIDE.U32 UR6, UR13, UR23, URZ ;  /* 0x000000170d0672a5 */ /* 0x000fe4000f8e00ff */
[----:B------:R-:W-:Y:S02]  /*5de0*/  @!UP2 USEL UR8, UR14, UR4, !UP0 ;  /* 0x000000040e08a287 */ /* 0x000fe4000c000000 */
[----:B------:R-:W-:Y:S03]  /*5df0*/  @!UP2 UISETP.NE.AND UP0, UPT, UR22, 0x1, UPT ;  /* 0x000000011600a88c */ /* 0x000fe6000bf05270 */
[----:B------:R-:W-:Y:S02]  /*5e00*/  @!UP2 UMOV UR6, UR7 ;  /* 0x000000070006ac82 */ /* 0x000fe40008000000 */
[----:B------:R-:W2:Y:S02]  /*5e10*/  @!UP2 LDCU UR4, c[0x0][0xf20] ;  /* 0x0001e400ff04a7ac */ /* 0x000ea40008000800 */
[----:B--2---:R-:W-:Y:S04]  /*5e20*/  @!UP2 USHF.R.U32.HI UR6, URZ, UR4, UR6 ;  /* 0x00000004ff06a299 */ /* 0x004fe80008011606 */
[----:B------:R-:W-:Y:S04]  /*5e30*/  @!UP2 USEL UR6, UR13, UR6, !UP0 ;  /* 0x000000060d06a287 */ /* 0x000fe8000c000000 */
[----:B------:R-:W-:Y:S02]  /*5e40*/  @!UP2 UIADD3 UR4, UPT, UPT, -UR8, UR6, URZ ;  /* 0x000000060804a290 */ /* 0x000fe4000fffe1ff */
[----:B------:R-:W-:Y:S02]  /*5e50*/  @!UP2 UIADD3 UR6, UPT, UPT, UR8, -UR6, URZ ;  /* 0x800000060806a290 */ /* 0x000fe4000fffe0ff */
[----:B------:R-:W-:Y:S02]  /*5e60*/  @!UP2 UIMAD UR14, UR4, UR5, UR14 ;  /* 0x00000005040ea2a4 */ /* 0x000fe4000f8e020e */
[----:B------:R-:W-:Y:S01]  /*5e70*/  @!UP2 UIMAD UR13, UR6, UR22, UR13 ;  /* 0x00000016060da2a4 */ /* 0x000fe2000f8e020d */
[----:B------:R-:W-:Y:S11]  /*5e80*/  BRA.U UP3, `(.L_x_105) ;  /* 0x0000000103107547 */ /* 0x000ff6000b800000 */
[----:B-1----:R-:W-:Y:S04]  /*5e90*/  MOV R0, UR48 ;  /* 0x0000003000007c02 */ /* 0x002fe80008000f00 */
[----:B------:R-:W-:Y:S04]  /*5ea0*/  SHF.L.U32 R9, R0, 0x1f, RZ ;  /* 0x0000001f00097819 */ /* 0x000fe800000006ff */
[----:B------:R-:W1:Y:S02]  /*5eb0*/  SYNCS.PHASECHK.TRANS64.TRYWAIT P2, [UR24+0x138], R9 ;  /* 0x00013809ff0075a7 */ /* 0x000e640008041118 */
[----:B-1----:R-:W-:Y:S05]  /*5ec0*/  @!P2 BRA `(.L_x_106) ;  /* 0x00000040007ca947 */ /* 0x002fea0003800000 */
.L_x_105:
[----:B------:R-:W-:Y:S05]  /*5ed0*/  @!P1 BRA `(.L_x_107) ;  /* 0x0000000000309947 */ /* 0x000fea0003800000 */
[----:B----4-:R-:W-:Y:S01]  /*5ee0*/  ISETP.NE.U32.AND P1, PT, R2, RZ, PT ;  /* 0x000000ff0200720c */ /* 0x010fe20003f25070 */
[----:B------:R-:W2:Y:S01]  /*5ef0*/  LDCU.64 UR4, c[0x0][0x358] ;  /* 0x00006b00ff0477ac */ /* 0x000ea20008000a00 */
[----:B------:R-:W-:Y:S02]  /*5f00*/  IMAD.MOV.U32 R84, RZ, RZ, 0x1 ;  /* 0x00000001ff547424 */ /* 0x000fe400078e00ff */
[----:B------:R-:W-:Y:S11]  /*5f10*/  ISETP.NE.AND.EX P1, PT, R3, RZ, PT, P1 ;  /* 0x000000ff0300720c */ /* 0x000ff60003f25310 */
[----:B------:R-:W-:Y:S02]  /*5f20*/  @!UPT UIADD3 URZ, UPT, UPT, URZ, URZ, URZ ;  /* 0x000000fffffff290 */ /* 0x000fe4000fffe0ff */
[----:B-1----:R-:W1:Y:S01]  /*5f30*/  @P1 LDC.64 R8, c[0x0][0xc88] ;  /* 0x00032200ff081b82 */ /* 0x002e620000000a00 */
[----:B------:R-:W-:Y:S04]  /*5f40*/  @P1 IMAD R0, R4, UR36, RZ ;  /* 0x0000002404001c24 */ /* 0x000fe8000f8e02ff */
[----:B-1----:R-:W-:Y:S04]  /*5f50*/  @P1 IMAD.WIDE R8, R0, 0x4, R8 ;  /* 0x0000000400081825 */ /* 0x002fe800078e0208 */
[----:B------:R-:W-:Y:S01]  /*5f60*/  HFMA2 R0, -RZ, RZ, 0, 5.9604644775390625e-08 ;  /* 0x00000001ff007431 */ /* 0x000fe200000001ff */
[----:B--2--5:R2:W5:Y:S04]  /*5f70*/  @P1 LDG.E R41, desc[UR4][R8.64] ;  /* 0x0000000408291981 */ /* 0x024568000c1e1900 */
[----:B------:R-:W-:Y:S01]  /*5f80*/  @!P1 PRMT R84, R0, 0x7610, R84 ;  /* 0x0000761000549816 */ /* 0x000fe20000000054 */
[----:B--2---:R-:W3:Y:S06]  /*5f90*/  @!P1 LDC R41, c[0x0][0xc80] ;  /* 0x00032000ff299b82 */ /* 0x004eec0000000800 */
.L_x_107:
[----:B---3-5:R-:W-:Y:S01]  /*5fa0*/  @!P0 FSETP.EQ.AND P1, PT, R41, RZ, PT ;  /* 0x000000ff2900820b */ /* 0x028fe20003f22000 */
[----:B------:R-:W-:Y:S01]  /*5fb0*/  @!UPT UIADD3 URZ, UPT, UPT, URZ, URZ, URZ ;  /* 0x000000fffffff290 */ /* 0x000fe2000fffe0ff */
[----:B------:R-:W-:Y:S11]  /*5fc0*/  @!P0 BRA `(.L_x_108) ;  /* 0x0000000000188947 */ /* 0x000ff60003800000 */
[----:B------:R-:W-:Y:S02]  /*5fd0*/  LOP3.LUT P0, RZ, R84, 0xff, RZ, 0xc0, !PT ;  /* 0x000000ff54ff7812 */ /* 0x000fe4000780c0ff */
[----:B----4-:R-:W-:Y:S04]  /*5fe0*/  ISETP.NE.U32.AND P1, PT, R2, RZ, PT ;  /* 0x000000ff0200720c */ /* 0x010fe80003f25070 */
[----:B------:R-:W-:Y:S04]  /*5ff0*/  ISETP.NE.AND.EX P1, PT, R3, RZ, PT, P1 ;  /* 0x000000ff0300720c */ /* 0x000fe80003f25310 */
[----:B------:R-:W-:Y:S03]  /*6000*/  PLOP3.LUT P1, PT, P1, PT, PT, 0x8, 0x80 ;  /* 0x000000000080781c */ /* 0x000fe60000f2e170 */
[----:B------:R-:W-:Y:S11]  /*6010*/  @P0 FSETP.EQ.AND P1, PT, R41, RZ, PT ;  /* 0x000000ff2900020b */ /* 0x000ff60003f22000 */
[----:B------:R-:W-:Y:S02]  /*6020*/  @!UPT UIADD3 URZ, UPT, UPT, URZ, URZ, URZ ;  /* 0x000000fffffff290 */ /* 0x000fe4000fffe0ff */
.L_x_108:
[----:B------:R-:W-:Y:S01]  /*6030*/  ULEA UR4, UR12, UR24, 0x3 ;  /* 0x000000180c047291 */ /* 0x000fe2000f8e18ff */
[----:B-1----:R-:W-:Y:S02]  /*6040*/  SHF.L.U32 R9, R15, 0x1f, RZ ;  /* 0x0000001f0f097819 */ /* 0x002fe400000006ff */
[----:B------:R-:W-:Y:S04]  /*6050*/  ELECT P0, URZ, PT ;  /* 0x0000000000ff782f */ /* 0x000fe80003800000 */
[----:B------:R-:W-:Y:S02]  /*6060*/  PLOP3.LUT P1, PT, P1, P0, PT, 0xf2, 0x2f ;  /* 0x00000000002f781c */ /* 0x000fe40000f21e72 */
[----:B------:R-:W1:Y:S11]  /*6070*/  SYNCS.PHASECHK.TRANS64.TRYWAIT P2, [UR4+0x118], R9 ;  /* 0x00011809ff0075a7 */ /* 0x000e760008041104 */
[----:B------:R-:W-:Y:S05]  /*6080*/  @!P1 IADD3 R8, P0, PT, R16, 0x980, RZ ;  /* 0x0000098010089810 */ /* 0x000fea0007f1e0ff */
[----:B------:R-:W-:Y:S01]  /*6090*/  @!P1 IMAD.X R6, RZ, RZ, R17, P0 ;  /* 0x000000ffff069224 */ /* 0x000fe200000e0611 */
[----:B-1----:R-:W-:Y:S07]  /*60a0*/  @!P2 BRA `(.L_x_109) ;  /* 0x00000040001ca947 */ /* 0x002fee0003800000 */
.L_x_203:
[----:B------:R-:W-:Y:S01]  /*60b0*/  @!P1 R2UR UR7, R6 ;  /* 0x00000000060792ca */ /* 0x000fe200000e0000 */
[----:B------:R-:W-:Y:S01]  /*60c0*/  UIADD3 UR5, UPT, UPT, UR12, 0x1, URZ ;  /* 0x000000010c057890 */ /* 0x000fe2000fffe0ff */
[----:B------:R-:W-:Y:S01]  /*60d0*/  @!P1 R2UR UR6, R8 ;  /* 0x00000000080692ca */ /* 0x000fe200000e0000 */
[----:B------:R-:W-:Y:S01]  /*60e0*/  UIADD3 UR9, UPT, UPT, UR4, 0x100, URZ ;  /* 0x0000010004097890 */ /* 0x000fe2000fffe0ff */
[----:B------:R-:W-:Y:S01]  /*60f0*/  @!P1 IMAD.MOV.U32 R6, RZ, RZ, 0x2000 ;  /* 0x00002000ff069424 */ /* 0x000fe200078e00ff */
[----:B------:R-:W-:Y:S01]  /*6100*/  UISETP.NE.AND UP0, UPT, UR5, 0x3, UPT ;  /* 0x000000030500788c */ /* 0x000fe2000bf05270 */
[----:B------:R-:W-:Y:S01]  /*6110*/  VIADD R14, R14, 0x1 ;  /* 0x000000010e0e7836 */ /* 0x000fe20000000000 */
[----:B------:R-:W-:Y:S01]  /*6120*/  UMOV UR22, 0x0 ;  /* 0x0000000000167882 */ /* 0x000fe20000000000 */
[----:B------:R-:W-:Y:S01]  /*6130*/  UMOV UR23, 0x10000000 ;  /* 0x1000000000177882 */ /* 0x000fe20000000000 */
[----:B------:R-:W-:Y:S04]  /*6140*/  UPRMT UR20, UR57, 0x654, UR9 ;  /* 0x0000065439147896 */ /* 0x000fe80008000009 */
[----:B-1----:R-:W-:Y:S01]  /*6150*/  IMAD.U32 R9, RZ, RZ, UR7 ;  /* 0x00000007ff097e24 */ /* 0x002fe2000f8e00ff */
[----:B------:R-:W-:Y:S01]  /*6160*/  USEL UR7, URZ, 0x1, UP0 ;  /* 0x00000001ff077887 */ /* 0x000fe20008000000 */
[----:B------:R-:W-:Y:S01]  /*6170*/  IMAD.U32 R8, RZ, RZ, UR6 ;  /* 0x00000006ff087e24 */ /* 0x000fe2000f8e00ff */
[----:B------:R-:W-:Y:S02]  /*6180*/  USEL UR6, UR5, URZ, UP0 ;  /* 0x000000ff05067287 */ /* 0x000fe40008000000 */
[----:B------:R-:W-:Y:S01]  /*6190*/  VOTEU.ALL UP0, P1 ;  /* 0x0000000000ff7886 */ /* 0x000fe20000800000 */
[----:B------:R-:W-:Y:S02]  /*61a0*/  @!P1 R2UR UR19, R9 ;  /* 0x00000000091392ca */ /* 0x000fe400000e0000 */
[----:B------:R-:W-:Y:S02]  /*61b0*/  @!P1 R2UR UR18, R8 ;  /* 0x00000000081292ca */ /* 0x000fe400000e0000 */
[----:B------:R-:W-:Y:S01]  /*61c0*/  @!UP0 ULEA UR5, UR12, UR24, 0xd ;  /* 0x000000180c058291 */ /* 0x000fe2000f8e68ff */
[----:B------:R-:W-:Y:S02]  /*61d0*/  LOP3.LUT R15, R15, UR7, RZ, 0x3c, !PT ;  /* 0x000000070f0f7c12 */ /* 0x000fe4000f8e3cff */
[----:B------:R-:W-:Y:S01]  /*61e0*/  UMOV UR12, UR36 ;  /* 0x00000024000c7c82 */ /* 0x000fe20008000000 */
[----:B------:R-:W-:Y:S01]  /*61f0*/  @!UP0 UIADD3 UR8, UPT, UPT, UR5, 0x200, URZ ;  /* 0x0000020005088890 */ /* 0x000fe2000fffe0ff */
[----:B------:R-:W-:Y:S01]  /*6200*/  SHF.L.U32 R0, R15, 0x1f, RZ ;  /* 0x0000001f0f007819 */ /* 0x000fe200000006ff */
[----:B------:R-:W-:Y:S01]  /*6210*/  VOTEU.ALL UP0, P1 ;  /* 0x0000000000ff7886 */ /* 0x000fe20000800000 */
[----:B------:R-:W-:Y:S06]  /*6220*/  ULEA UR5, UR6, UR24, 0x3 ;  /* 0x0000001806057291 */ /* 0x000fec000f8e18ff */
[----:B------:R1:W-:Y:S01]  /*6230*/  @!UP0 UTMALDG.3D [UR8], [UR18], desc[UR22] ;  /* 0x00001608120085b4 */ /* 0x0003e20008011000 */
[----:B------:R1:W-:Y:S01]  /*6240*/  @!P1 SYNCS.ARRIVE.TRANS64.RED.A0TR RZ, [UR4+0x100], R6 ;  /* 0x00010006ffff99a7 */ /* 0x0003e20008300404 */
[----:B------:R-:W-:Y:S01]  /*6250*/  SYNCS.ARRIVE.TRANS64.RED.A1T0 RZ, [UR20], RZ ;  /* 0x000000ffffff79a7 */ /* 0x000fe20008100414 */
[----:B------:R-:W2:Y:S02]  /*6260*/  SYNCS.PHASECHK.TRANS64.TRYWAIT P0, [UR5+0x118], R0 ;  /* 0x00011800ff0075a7 */ /* 0x000ea40008001105 */
[----:B-12---:R-:W-:Y:S05]  /*6270*/  @!P0 BRA `(.L_x_110) ;  /* 0x0000003c00c08947 */ /* 0x006fea0003800000 */
.L_x_205:
[----:B------:R-:W-:Y:S01]  /*6280*/  UIADD3 UR9, UPT, UPT, UR5, 0x100, URZ ;  /* 0x0000010005097890 */ /* 0x000fe2000fffe0ff */
[----:B------:R-:W-:Y:S01]  /*6290*/  @!P1 IADD3 R6, P0, PT, R16, 0x980, RZ ;  /* 0x0000098010069810 */ /* 0x000fe20007f1e0ff */
[----:B------:R-:W-:Y:S01]  /*62a0*/  UPLOP3.LUT UP3, UPT, UPT, UPT, UPT, 0x80, 0x8 ;  /* 0x000000000008789c */ /* 0x000fe20003f6f070 */
[----:B------:R-:W-:Y:S01]  /*62b0*/  R2UR UR23, R86 ;  /* 0x00000000561772ca */ /* 0x000fe200000e0000 */
[----:B------:R-:W-:Y:S01]  /*62c0*/  UMOV UR20, 0x0 ;  /* 0x0000000000147882 */ /* 0x000fe20000000000 */
[----:B------:R-:W-:Y:S01]  /*62d0*/  @!P1 R2UR UR7, R6 ;  /* 0x00000000060792ca */ /* 0x000fe200000e0000 */
[----:B-1----:R-:W-:Y:S01]  /*62e0*/  @!P1 IMAD.X R0, RZ, RZ, R17, P0 ;  /* 0x000000ffff009224 */ /* 0x002fe200000e0611 */
[----:B------:R-:W-:Y:S01]  /*62f0*/  UMOV UR21, 0x10000000 ;  /* 0x1000000000157882 */ /* 0x000fe20000000000 */
[----:B------:R-:W-:Y:S01]  /*6300*/  UMOV UR12, UR36 ;  /* 0x00000024000c7c82 */ /* 0x000fe20008000000 */
[----:B------:R-:W-:Y:S01]  /*6310*/  VOTEU.ALL UP0, P1 ;  /* 0x0000000000ff7886 */ /* 0x000fe20000800000 */
[----:B------:R-:W-:Y:S01]  /*6320*/  R2UR UR22, R87 ;  /* 0x00000000571672ca */ /* 0x000fe200000e0000 */
[----:B------:R-:W-:Y:S01]  /*6330*/  UMOV UR36, UR27 ;  /* 0x0000001b00247c82 */ /* 0x000fe20008000000 */
[----:B------:R-:W-:Y:S02]  /*6340*/  @!P1 R2UR UR4, R0 ;  /* 0x00000000000492ca */ /* 0x000fe400000e0000 */
[----:B------:R-:W-:Y:S01]  /*6350*/  @!UP0 UIADD3 UR10, UPT, UPT, UR10, 0x20, URZ ;  /* 0x000000200a0a8890 */ /* 0x000fe2000fffe0ff */
[C---:B------:R-:W-:Y:S01]  /*6360*/  ISETP.NE.AND P0, PT, R14.reuse, 0x2, PT ;  /* 0x000000020e00780c */ /* 0x040fe20003f05270 */
[----:B------:R-:W-:Y:S02]  /*6370*/  UIADD3 UR25, UPT, UPT, UR13, UR23, URZ ;  /* 0x000000170d197290 */ /* 0x000fe4000fffe0ff */
[----:B------:R-:W-:Y:S01]  /*6380*/  IMAD.U32 R8, RZ, RZ, UR7 ;  /* 0x00000007ff087e24 */ /* 0x000fe2000f8e00ff */
[----:B------:R-:W-:Y:S02]  /*6390*/  SEL R0, RZ, 0x1, P0 ;  /* 0x00000001ff007807 */ /* 0x000fe40000000000 */
[----:B------:R-:W-:Y:S02]  /*63a0*/  SEL R14, R14, RZ, P0 ;  /* 0x000000ff0e0e7207 */ /* 0x000fe40000000000 */
[----:B------:R-:W-:Y:S01]  /*63b0*/  @!P1 R2UR UR18, R8 ;  /* 0x00000000081292ca */ /* 0x000fe200000e0000 */
[----:B------:R-:W-:Y:S01]  /*63c0*/  UIADD3 UR26, UPT, UPT, UR14, UR22, URZ ;  /* 0x000000160e1a7290 */ /* 0x000fe2000fffe0ff */
[----:B------:R-:W-:Y:S01]  /*63d0*/  IMAD.U32 R9, RZ, RZ, UR4 ;  /* 0x00000004ff097e24 */ /* 0x000fe2000f8e00ff */
[----:B------:R-:W-:Y:S01]  /*63e0*/  @!UP0 ULEA UR4, UR6, UR24, 0xd ;  /* 0x0000001806048291 */ /* 0x000fe2000f8e68ff */
[----:B------:R-:W-:Y:S03]  /*63f0*/  LOP3.LUT R13, R13, R0, RZ, 0x3c, !PT ;  /* 0x000000000d0d7212 */ /* 0x000fe600078e3cff */
[----:B------:R-:W-:Y:S01]  /*6400*/  @!P1 R2UR UR19, R9 ;  /* 0x00000000091392ca */ /* 0x000fe200000e0000 */
[----:B------:R-:W-:Y:S01]  /*6410*/  @!UP0 UIADD3 UR8, UPT, UPT, UR4, 0x200, URZ ;  /* 0x0000020004088890 */ /* 0x000fe2000fffe0ff */
[----:B------:R-:W-:Y:S01]  /*6420*/  VOTEU.ALL UP0, P1 ;  /* 0x0000000000ff7886 */ /* 0x000fe20000800000 */
[----:B------:R-:W-:Y:S10]  /*6430*/  UPRMT UR4, UR57, 0x654, UR9 ;  /* 0x0000065439047896 */ /* 0x000ff40008000009 */
[----:B------:R1:W-:Y:S01]  /*6440*/  @!UP0 UTMALDG.3D [UR8], [UR18], desc[UR20] ;  /* 0x00001408120085b4 */ /* 0x0003e20008011000 */
[----:B------:R3:W-:Y:S01]  /*6450*/  @!P1 SYNCS.ARRIVE.TRANS64.RED.A0TR RZ, [UR5+0x100], R7 ;  /* 0x00010007ffff99a7 */ /* 0x0007e20008300405 */
[----:B------:R-:W-:Y:S01]  /*6460*/  SYNCS.ARRIVE.TRANS64.RED.A1T0 RZ, [UR4], RZ ;  /* 0x000000ffffff79a7 */ /* 0x000fe20008100404 */
[----:B------:R-:W-:Y:S04]  /*6470*/  UIADD3 UR4, UPT, UPT, UR6, 0x1, URZ ;  /* 0x0000000106047890 */ /* 0x000fe8000fffe0ff */
[----:B------:R-:W-:Y:S04]  /*6480*/  UISETP.NE.AND UP0, UPT, UR4, 0x3, UPT ;  /* 0x000000030400788c */ /* 0x000fe8000bf05270 */
[----:B------:R-:W-:Y:S06]  /*6490*/  USEL UR5, URZ, 0x1, UP0 ;  /* 0x00000001ff057887 */ /* 0x000fec0008000000 */
[----:B------:R-:W-:Y:S01]  /*64a0*/  LOP3.LUT R15, R15, UR5, RZ, 0x3c, !PT ;  /* 0x000000050f0f7c12 */ /* 0x000fe2000f8e3cff */
[----:B-1----:R-:W-:Y:S01]  /*64b0*/  USEL UR12, UR4, URZ, UP0 ;  /* 0x000000ff040c7287 */ /* 0x002fe20008000000 */
[----:B------:R-:W-:Y:S11]  /*64c0*/  BRA.U UP1, `(.L_x_111) ;  /* 0xfffffff101f07547 */ /* 0x000ff6000b83ffff */
[----:B------:R-:W-:Y:S01]  /*64d0*/  UIADD3 UR24, UPT, UPT, UR24, 0x118, URZ ;  /* 0x0000011818187890 */ /* 0x000fe2000fffe0ff */
[----:B----4-:R-:W-:-:S03]  /*64e0*/  SHF.L.U32 R3, R15, 0x1f, RZ ;  /* 0x0000001f0f037819 */ /* 0x010fc600000006ff */
[----:B------:R-:W-:-:S09]  /*64f0*/  ULEA UR4, UR12, UR24, 0x3 ;  /* 0x000000180c047291 */ /* 0x000fd2000f8e18ff */
[----:B------:R-:W1:Y:S02]  /*6500*/  SYNCS.PHASECHK.TRANS64.TRYWAIT P0, [UR4], R3 ;  /* 0x00000003ff0075a7 */ /* 0x000e640008001104 */
[----:B-1----:R-:W-:Y:S05]  /*6510*/  @!P0 BRA `(.L_x_112) ;  /* 0x0000003c00308947 */ /* 0x002fea0003800000 */
.L_x_207:
        /* <DEDUP_REMOVED lines=9> */
.L_x_209:
        /* <DEDUP_REMOVED lines=8> */
.L_x_114:
[----:B-1----:R1:W2:Y:S02]  /*6630*/  SYNCS.PHASECHK.TRANS64.TRYWAIT P0, [R0+URZ], R3 ;  /* 0x00000003000075a7 */ /* 0x0022a400080011ff */
[----:B--2---:R-:W-:Y:S05]  /*6640*/  @!P0 NANOSLEEP.SYNCS 0x989680 ;  /* 0x009896800000895d */ /* 0x004fea0003900000 */
[----:B------:R-:W2:Y:S02]  /*6650*/  @!P0 SYNCS.PHASECHK.TRANS64 P0, [R0+URZ], R3 ;  /* 0x00000003000085a7 */ /* 0x000ea400080010ff */
[----:B--2---:R-:W-:Y:S05]  /*6660*/  @P0 EXIT ;  /* 0x000000000000094d */ /* 0x004fea0003800000 */
[----:B------:R-:W-:Y:S05]  /*6670*/  BRA `(.L_x_114) ;  /* 0xfffffffc00ec7947 */ /* 0x000fea000383ffff */
.L_x_102:
[----:B------:R-:W-:-:S06]  /*6680*/  UISETP.GE.AND UP0, UPT, UR22, 0x4, UPT ;  /* 0x000000041600788c */ /* 0x000fcc000bf06270 */
[----:B------:R-:W-:-:S13]  /*6690*/  PLOP3.LUT P0, PT, PT, PT, UP0, 0x80, 0x8 ;  /* 0x000000000008781c */ /* 0x000fda0003f0f008 */
[----:B------:R-:W-:Y:S05]  /*66a0*/  @!P0 EXIT ;  /* 0x000000000000894d */ /* 0x000fea0003800000 */
[----:B------:R-:W-:Y:S01]  /*66b0*/  BAR.SYNC.DEFER_BLOCKING 0x6, 0xa0 ;  /* 0x0182800000007b1d */ /* 0x000fe20000010000 */
[C---:B------:R-:W-:Y:S01]  /*66c0*/  IMAD.SHL.U32 R2, R92.reuse, 0x20, RZ ;  /* 0x000000205c027824 */ /* 0x040fe200078e00ff */
[C---:B------:R-:W-:Y:S01]  /*66d0*/  LOP3.LUT R93, R92.reuse, 0x2, RZ, 0xc0, !PT ;  /* 0x000000025c5d7812 */ /* 0x040fe200078ec0ff */
[C---:B------:R-:W-:Y:S01]  /*66e0*/  IMAD.SHL.U32 R97, R92.reuse, 0x4, RZ ;  /* 0x000000045c617824 */ /* 0x040fe200078e00ff */
[C---:B------:R-:W-:Y:S01]  /*66f0*/  LOP3.LUT R98, R92.reuse, 0x60, RZ, 0xc0, !PT ;  /* 0x000000605c627812 */ /* 0x040fe200078ec0ff */
[----:B------:R-:W-:Y:S01]  /*6700*/  IMAD.U32 R37, R92, 0x10000, RZ ;  /* 0x000100005c257824 */ /* 0x000fe200078e00ff */
[----:B------:R-:W-:Y:S01]  /*6710*/  UMOV UR47, 0x400 ;  /* 0x00000400002f7882 */ /* 0x000fe20000000000 */
[----:B------:R-:W1:Y:S01]  /*6720*/  LDCU.64 UR4, c[0x0][0xc90] ;  /* 0x00019200ff0477ac */ /* 0x000e620008000a00 */
[----:B------:R-:W2:Y:S01]  /*6730*/  LDC.64 R78, c[0x0][0xcb0] ;  /* 0x00032c00ff4e7b82 */ /* 0x000ea20000000a00 */
[----:B------:R-:W-:Y:S01]  /*6740*/  LOP3.LUT R4, R2, 0xc0, RZ, 0xc0, !PT ;  /* 0x000000c002047812 */ /* 0x000fe200078ec0ff */
[----:B------:R-:W-:Y:S01]  /*6750*/  HFMA2 R36, -RZ, RZ, 0, 0 ;  /* 0x00000000ff247431 */ /* 0x000fe200000001ff */
[----:B------:R-:W-:Y:S01]  /*6760*/  ULEA UR47, UR57, UR47, 0x18 ;  /* 0x0000002f392f7291 */ /* 0x000fe2000f8ec0ff */
[----:B------:R-:W-:-:S02]  /*6770*/  LOP3.LUT R92, R92, 0x4, RZ, 0xc0, !PT ;  /* 0x000000045c5c7812 */ /* 0x000fc400078ec0ff */
[----:B------:R-:W-:Y:S02]  /*6780*/  CS2R R94, SRZ ;  /* 0x00000000005e7805 */ /* 0x000fe4000001ff00 */
[----:B------:R-:W-:Y:S01]  /*6790*/  LOP3.LUT R97, R4, 0x18, R97, 0xf8, !PT ;  /* 0x0000001804617812 */ /* 0x000fe200078ef861 */
[----:B------:R-:W-:Y:S01]  /*67a0*/  IMAD.MOV.U32 R91, RZ, RZ, RZ ;  /* 0x000000ffff5b7224 */ /* 0x000fe200078e00ff */
[----:B------:R-:W3:Y:S01]  /*67b0*/  LDC.64 R76, c[0x0][0xca8] ;  /* 0x00032a00ff4c7b82 */ /* 0x000ee20000000a00 */
[----:B------:R-:W-:Y:S01]  /*67c0*/  LOP3.LUT R37, R37, 0x600000, RZ, 0xc0, !PT ;  /* 0x0060000025257812 */ /* 0x000fe200078ec0ff */
[----:B------:R-:W-:Y:S01]  /*67d0*/  IMAD.MOV R93, RZ, RZ, -R93 ;  /* 0x000000ffff5d7224 */ /* 0x000fe200078e0a5d */
[C---:B------:R-:W-:Y:S01]  /*67e0*/  IADD3 R96, PT, PT, -R92.reuse, 0x2, RZ ;  /* 0x000000025c607810 */ /* 0x040fe20007ffe1ff */
[----:B------:R-:W4:Y:S01]  /*67f0*/  LDCU UR56, c[0x0][0x370] ;  /* 0x00006e00ff3877ac */ /* 0x000f220008000800 */
[----:B------:R-:W-:Y:S02]  /*6800*/  LOP3.LUT R97, R97, 0xf20, R2, 0xf8, !PT ;  /* 0x00000f2061617812 */ /* 0x000fe400078ef802 */
[----:B------:R-:W-:Y:S01]  /*6810*/  IADD3 R92, PT, PT, -R92, RZ, RZ ;  /* 0x000000ff5c5c7210 */ /* 0x000fe20007ffe1ff */
[----:B------:R-:W4:Y:S01]  /*6820*/  LDS R0, [UR47+0x1d0] ;  /* 0x0001d02fff007984 */ /* 0x000f220008000800 */
[----:B-1----:R-:W-:Y:S01]  /*6830*/  IMAD.U32 R100, RZ, RZ, UR4 ;  /* 0x00000004ff647e24 */ /* 0x002fe2000f8e00ff */
[----:B------:R-:W-:Y:S01]  /*6840*/  UIADD3 UR4, UPT, UPT, UR47, 0x200, URZ ;  /* 0x000002002f047890 */ /* 0x000fe2000fffe0ff */
[----:B------:R-:W-:Y:S01]  /*6850*/  IMAD.U32 R99, RZ, RZ, UR5 ;  /* 0x00000005ff637e24 */ /* 0x000fe2000f8e00ff */
[----:B------:R-:W-:Y:S01]  /*6860*/  UMOV UR54, 0x1 ;  /* 0x0000000100367882 */ /* 0x000fe20000000000 */
[----:B------:R-:W-:Y:S01]  /*6870*/  IMAD.SHL.U32 R96, R96, 0x10, RZ ;  /* 0x0000001060607824 */ /* 0x000fe200078e00ff */
[----:B------:R-:W-:Y:S01]  /*6880*/  UMOV UR46, URZ ;  /* 0x000000ff002e7c82 */ /* 0x000fe20008000000 */
[----:B------:R-:W1:Y:S01]  /*6890*/  LDCU UR41, c[0x0][0xf0c] ;  /* 0x0001e180ff2977ac */ /* 0x000e620008000800 */
[----:B------:R-:W-:Y:S01]  /*68a0*/  IMAD.U32 R102, RZ, RZ, UR4 ;  /* 0x00000004ff667e24 */ /* 0x000fe2000f8e00ff */
[----:B------:R-:W-:Y:S01]  /*68b0*/  LEA R97, R97, UR4, 0x1 ;  /* 0x0000000461617c11 */ /* 0x000fe2000f8e08ff */
[----:B------:R-:W1:Y:S01]  /*68c0*/  LDCU UR39, c[0x0][0xf30] ;  /* 0x0001e600ff2777ac */ /* 0x000e620008000800 */
[----:B------:R-:W1:Y:S01]  /*68d0*/  LDCU.64 UR58, c[0x0][0xc88] ;  /* 0x00019100ff3a77ac */ /* 0x000e620008000a00 */
[----:B------:R-:W1:Y:S01]  /*68e0*/  LDCU.64 UR42, c[0x0][0xf28] ;  /* 0x0001e500ff2a77ac */ /* 0x000e620008000a00 */
[----:B------:R-:W1:Y:S01]  /*68f0*/  LDCU.128 UR60, c[0x0][0xf10] ;  /* 0x0001e200ff3c77ac */ /* 0x000e620008000c00 */
[----:B------:R-:W1:Y:S01]  /*6900*/  LDCU UR55, c[0x0][0x374] ;  /* 0x00006e80ff3777ac */ /* 0x000e620008000800 */
[----:B------:R-:W-:Y:S01]  /*6910*/  UMOV UR53, URZ ;  /* 0x000000ff00357c82 */ /* 0x000fe20008000000 */
[----:B------:R-:W-:Y:S01]  /*6920*/  UMOV UR52, URZ ;  /* 0x000000ff00347c82 */ /* 0x000fe20008000000 */
[----:B-1234-:R-:W-:-:S07]  /*6930*/  IMAD.IADD R37, R0, 0x1, R37 ;  /* 0x0000000100257824 */ /* 0x01efce00078e0225 */
.L_x_145:
[C---:B------:R-:W-:Y:S02]  /*6940*/  LEA R0, R91.reuse, UR47, 0x3 ;  /* 0x0000002f5b007c11 */ /* 0x040fe4000f8e18ff */
[----:B------:R-:W-:Y:S02]  /*6950*/  SHF.L.U32 R3, R94, 0x1f, RZ ;  /* 0x0000001f5e037819 */ /* 0x000fe400000006ff */
[----:B------:R-:W-:Y:S02]  /*6960*/  LEA R5, R91, UR47, 0x4 ;  /* 0x0000002f5b057c11 */ /* 0x000fe4000f8e20ff */
[----:B-1----:R-:W1:Y:S02]  /*6970*/  SYNCS.PHASECHK.TRANS64.TRYWAIT P0, [R0+URZ+0x140], R3 ;  /* 0x00014003000075a7 */ /* 0x002e6400080011ff */
[----:B-1----:R-:W-:Y:S05]  /*6980*/  @!P0 BRA `(.L_x_115) ;  /* 0x0000003800448947 */ /* 0x002fea0003800000 */
.L_x_210:
[----:B------:R-:W-:Y:S01]  /*6990*/  R2UR UR7, R101 ;  /* 0x00000000650772ca */ /* 0x000fe200000e0000 */
[----:B------:R-:W2:Y:S01]  /*69a0*/  LDS.128 R4, [R5+0x1b0] ;  /* 0x0001b00005047984 */ /* 0x000ea20000000c00 */
[----:B-1----:R-:W-:Y:S01]  /*69b0*/  VIADD R0, R0, 0x150 ;  /* 0x0000015000007836 */ /* 0x002fe20000000000 */
[----:B------:R-:W-:Y:S04]  /*69c0*/  UISETP.GE.AND UP0, UPT, UR40, 0x1, UPT ;  /* 0x000000012800788c */ /* 0x000fe8000bf06270 */
[----:B------:R-:W-:Y:S01]  /*69d0*/  PRMT R0, RZ, 0x654, R0 ;  /* 0x00000654ff007816 */ /* 0x000fe20000000000 */
[----:B------:R-:W-:Y:S01]  /*69e0*/  @!PT LDS RZ, [RZ] ;  /* 0x00000000fffff984 */ /* 0x000fe20000000800 */
[----:B------:R-:W-:Y:S01]  /*69f0*/  @!PT LDS RZ, [RZ] ;  /* 0x00000000fffff984 */ /* 0x000fe20000000800 */
[----:B------:R-:W-:Y:S01]  /*6a00*/  @!PT LDS RZ, [RZ] ;  /* 0x00000000fffff984 */ /* 0x000fe20000000800 */
[----:B------:R-:W-:Y:S01]  /*6a10*/  @!PT LDS RZ, [RZ] ;  /* 0x00000000fffff984 */ /* 0x000fe20000000800 */
[----:B------:R1:W-:Y:S06]  /*6a20*/  MEMBAR.ALL.CTA ;  /* 0x0000000000007992 */ /* 0x0003ec0000008000 */
[----:B-1----:R-:W1:Y:S02]  /*6a30*/  FENCE.VIEW.ASYNC.S ;  /* 0x00000000000073c6 */ /* 0x002e640000000000 */
[----:B-1----:R1:W-:Y:S01]  /*6a40*/  SYNCS.ARRIVE.TRANS64.RED.A1T0 RZ, [R0+URZ], RZ ;  /* 0x000000ff00ff79a7 */ /* 0x0023e200081004ff */
[----:B--2---:R-:W-:Y:S11]  /*6a50*/  LOP3.LUT P0, RZ, R6, 0x1, RZ, 0xc0, !PT ;  /* 0x0000000106ff7812 */ /* 0x004ff6000780c0ff */
[----:B------:R-:W-:Y:S02]  /*6a60*/  @!UPT UIADD3 URZ, UPT, UPT, URZ, URZ, URZ ;  /* 0x000000fffffff290 */ /* 0x000fe4000fffe0ff */
[----:B------:R-:W-:Y:S01]  /*6a70*/  VOTEU.ANY UP1, P0 ;  /* 0x0000000000ff7886 */ /* 0x000fe20000020100 */
[----:B------:R-:W-:Y:S01]  /*6a80*/  PLOP3.LUT P0, PT, PT, PT, UP1, 0x80, 0x8 ;  /* 0x000000000008781c */ /* 0x000fe20003f0f018 */
[----:B------:R-:W-:Y:S06]  /*6a90*/  UP2UR UR4, UPR, URZ, 0x2 ;  /* 0x00000002ff047883 */ /* 0x000fec0008000000 */
[----:B------:R-:W-:Y:S06]  /*6aa0*/  IMAD.U32 R103, RZ, RZ, UR4 ;  /* 0x00000004ff677e24 */ /* 0x000fec000f8e00ff */
[----:B------:R-:W-:Y:S02]  /*6ab0*/  @P0 SHF.R.U32.HI R2, RZ, 0x10, R5 ;  /* 0x00000010ff020819 */ /* 0x000fe40000011605 */
[----:B------:R-:W-:Y:S02]  /*6ac0*/  @P0 MOV R3, R4 ;  /* 0x0000000400030202 */ /* 0x000fe40000000f00 */
[----:B------:R-:W-:Y:S02]  /*6ad0*/  @P0 R2UR UR4, R2 ;  /* 0x00000000020402ca */ /* 0x000fe400000e0000 */
[----:B------:R-:W-:Y:S02]  /*6ae0*/  @P0 LOP3.LUT R4, R5, 0xffff, RZ, 0xc0, !PT ;  /* 0x0000ffff05040812 */ /* 0x000fe400078ec0ff */
[----:B------:R-:W-:Y:S02]  /*6af0*/  @P0 R2UR UR6, R3 ;  /* 0x00000000030602ca */ /* 0x000fe400000e0000 */
[----:B------:R-:W-:Y:S07]  /*6b00*/  @P0 R2UR UR5, R4 ;  /* 0x00000000040502ca */ /* 0x000fee00000e0000 */
[----:B------:R-:W-:Y:S02]  /*6b10*/  @UP1 UMOV UR7, UR4 ;  /* 0x0000000400071c82 */ /* 0x000fe40008000000 */
[----:B------:R-:W-:Y:S02]  /*6b20*/  IMAD.U32 R101, RZ, RZ, UR7 ;  /* 0x00000007ff657e24 */ /* 0x000fe4000f8e00ff */
[----:B------:R-:W-:Y:S02]  /*6b30*/  @UP1 UMOV UR38, UR6 ;  /* 0x0000000600261c82 */ /* 0x000fe40008000000 */
[----:B------:R-:W-:Y:S01]  /*6b40*/  @UP1 UMOV UR37, UR5 ;  /* 0x0000000500251c82 */ /* 0x000fe20008000000 */
[----:B-1----:R-:W-:Y:S05]  /*6b50*/  BRA.U !UP0, `(.L_x_116) ;  /* 0x0000000108cc7547 */ /* 0x002fea000b800000 */
[----:B------:R-:W1:Y:S01]  /*6b60*/  LDCU UR12, c[0x0][0xf20] ;  /* 0x0001e400ff0c77ac */ /* 0x000e620008000800 */
[----:B------:R-:W-:Y:S02]  /*6b70*/  UIMAD.WIDE.U32 UR4, UR55, UR63, URZ ;  /* 0x0000003f370472a5 */ /* 0x000fe4000f8e00ff */
[----:B------:R-:W-:Y:S02]  /*6b80*/  UIMAD.WIDE.U32 UR6, UR56, UR60, URZ ;  /* 0x0000003c380672a5 */ /* 0x000fe4000f8e00ff */
[----:B------:R-:W-:Y:S02]  /*6b90*/  UISETP.NE.AND UP0, UPT, UR62, 0x1, UPT ;  /* 0x000000013e00788c */ /* 0x000fe4000bf05270 */
[----:B------:R-:W-:Y:S02]  /*6ba0*/  UIMAD.WIDE.U32 UR8, UR37, UR63, URZ ;  /* 0x0000003f250872a5 */ /* 0x000fe4000f8e00ff */
[----:B------:R-:W-:Y:S02]  /*6bb0*/  UIMAD.WIDE.U32 UR10, UR38, UR60, URZ ;  /* 0x0000003c260a72a5 */ /* 0x000fe4000f8e00ff */
[----:B------:R-:W-:Y:S02]  /*6bc0*/  UISETP.NE.AND UP1, UPT, UR41, 0x1, UPT ;  /* 0x000000012900788c */ /* 0x000fe4000bf25270 */
[----:B------:R-:W-:Y:S01]  /*6bd0*/  UISETP.NE.AND UP2, UPT, UR40, 0x1, UPT ;  /* 0x000000012800788c */ /* 0x000fe2000bf45270 */
[----:B------:R-:W-:Y:S02]  /*6be0*/  UMOV UR4, UR5 ;  /* 0x0000000500047c82 */ /* 0x000fe40008000000 */
[----:B-1----:R-:W-:Y:S03]  /*6bf0*/  USHF.R.U32.HI UR5, URZ, UR12, UR4 ;  /* 0x0000000cff057299 */ /* 0x002fe60008011604 */
[----:B------:R-:W-:Y:S02]  /*6c00*/  UMOV UR4, UR7 ;  /* 0x0000000700047c82 */ /* 0x000fe40008000000 */
[----:B------:R-:W-:Y:S02]  /*6c10*/  USHF.R.U32.HI UR7, URZ, UR61, UR4 ;  /* 0x0000003dff077299 */ /* 0x000fe40008011604 */
[----:B------:R-:W-:Y:S02]  /*6c20*/  USEL UR4, UR55, UR5, !UP0 ;  /* 0x0000000537047287 */ /* 0x000fe4000c000000 */
[----:B------:R-:W-:Y:S01]  /*6c30*/  USEL UR7, UR56, UR7, !UP1 ;  /* 0x0000000738077287 */ /* 0x000fe2000c800000 */
[----:B------:R-:W-:Y:S01]  /*6c40*/  UMOV UR5, UR9 ;  /* 0x0000000900057c82 */ /* 0x000fe20008000000 */
[----:B------:R-:W-:Y:S02]  /*6c50*/  UIMAD.WIDE.U32 UR8, UR4, UR42, URZ ;  /* 0x0000002a040872a5 */ /* 0x000fe4000f8e00ff */
[----:B------:R-:W-:Y:S03]  /*6c60*/  USHF.R.U32.HI UR6, URZ, UR12, UR5 ;  /* 0x0000000cff067299 */ /* 0x000fe60008011605 */
[----:B------:R-:W-:Y:S01]  /*6c70*/  UMOV UR5, UR11 ;  /* 0x0000000b00057c82 */ /* 0x000fe20008000000 */
[----:B------:R-:W-:Y:S02]  /*6c80*/  UIMAD.WIDE.U32 UR10, UR7, UR42, URZ ;  /* 0x0000002a070a72a5 */ /* 0x000fe4000f8e00ff */
[----:B------:R-:W-:Y:S02]  /*6c90*/  USHF.R.U32.HI UR12, URZ, UR61, UR5 ;  /* 0x0000003dff0c7299 */ /* 0x000fe40008011605 */
[----:B------:R-:W-:Y:S01]  /*6ca0*/  USEL UR6, UR37, UR6, !UP0 ;  /* 0x0000000625067287 */ /* 0x000fe2000c000000 */
[----:B------:R-:W-:Y:S02]  /*6cb0*/  UMOV UR5, UR9 ;  /* 0x0000000900057c82 */ /* 0x000fe40008000000 */
[----:B------:R-:W-:Y:S01]  /*6cc0*/  UMOV UR10, UR11 ;  /* 0x0000000b000a7c82 */ /* 0x000fe20008000000 */
[----:B------:R-:W-:Y:S02]  /*6cd0*/  @UP2 USHF.R.U32.HI UR4, URZ, UR43, UR5 ;  /* 0x0000002bff042299 */ /* 0x000fe40008011605 */
[----:B------:R-:W-:Y:S02]  /*6ce0*/  @UP2 USHF.R.U32.HI UR7, URZ, UR43, UR10 ;  /* 0x0000002bff072299 */ /* 0x000fe4000801160a */
[----:B------:R-:W-:Y:S02]  /*6cf0*/  UIMAD UR4, UR40, UR4, URZ ;  /* 0x00000004280472a4 */ /* 0x000fe4000f8e02ff */
[----:B------:R-:W-:Y:S02]  /*6d00*/  UIMAD.WIDE.U32 UR10, UR6, UR42, URZ ;  /* 0x0000002a060a72a5 */ /* 0x000fe4000f8e00ff */
[----:B------:R-:W-:Y:S02]  /*6d10*/  USEL UR5, UR38, UR12, !UP1 ;  /* 0x0000000c26057287 */ /* 0x000fe4000c800000 */
[----:B------:R-:W-:Y:S02]  /*6d20*/  UIMAD UR8, UR40, UR7, URZ ;  /* 0x00000007280872a4 */ /* 0x000fe4000f8e02ff */
[----:B------:R-:W-:Y:S03]  /*6d30*/  UISETP.GE.AND UP0, UPT, UR6, UR4, UPT ;  /* 0x000000040600728c */ /* 0x000fe6000bf06270 */
[----:B------:R-:W-:Y:S01]  /*6d40*/  UMOV UR4, UR11 ;  /* 0x0000000b00047c82 */ /* 0x000fe20008000000 */
[----:B------:R-:W-:Y:S02]  /*6d50*/  UISETP.GE.OR UP0, UPT, UR5, UR8, UP0 ;  /* 0x000000080500728c */ /* 0x000fe40008706670 */
[----:B------:R-:W-:Y:S02]  /*6d60*/  USHF.R.U32.HI UR4, URZ, UR43, UR4 ;  /* 0x0000002bff047299 */ /* 0x000fe40008011604 */
[----:B------:R-:W-:Y:S02]  /*6d70*/  UIMAD.WIDE.U32 UR8, UR5, UR42, URZ ;  /* 0x0000002a050872a5 */ /* 0x000fe4000f8e00ff */
[----:B------:R-:W-:Y:S02]  /*6d80*/  USEL UR11, UR6, UR4, !UP2 ;  /* 0x00000004060b7287 */ /* 0x000fe4000d000000 */
[----:B------:R-:W-:Y:S02]  /*6d90*/  UIADD3 UR8, UPT, UPT, -UR5, URZ, URZ ;  /* 0x000000ff05087290 */ /* 0x000fe4000fffe1ff */
[----:B------:R-:W-:Y:S01]  /*6da0*/  UIADD3 UR10, UPT, UPT, -UR11, URZ, URZ ;  /* 0x000000ff0b0a7290 */ /* 0x000fe2000fffe1ff */
[----:B------:R-:W-:Y:S01]  /*6db0*/  @!UP0 UMOV UR4, UR9 ;  /* 0x0000000900048c82 */ /* 0x000fe20008000000 */
[----:B------:R-:W-:Y:S02]  /*6dc0*/  UIADD3 UR9, UPT, UPT, -UR6, URZ, URZ ;  /* 0x000000ff06097290 */ /* 0x000fe4000fffe1ff */
[----:B------:R-:W-:Y:S02]  /*6dd0*/  @!UP0 USHF.R.U32.HI UR4, URZ, UR43, UR4 ;  /* 0x0000002bff048299 */ /* 0x000fe40008011604 */
[----:B------:R-:W-:Y:S02]  /*6de0*/  UIMAD UR10, UR40, UR10, UR6 ;  /* 0x0000000a280a72a4 */ /* 0x000fe4000f8e0206 */
[----:B------:R-:W-:Y:S04]  /*6df0*/  @!UP0 USEL UR4, UR5, UR4, !UP2 ;  /* 0x0000000405048287 */ /* 0x000fe8000d000000 */
[----:B------:R-:W-:Y:S02]  /*6e00*/  @!UP0 UIMAD UR10, UR7, UR10, UR4 ;  /* 0x0000000a070a82a4 */ /* 0x000fe4000f8e0204 */
[----:B------:R-:W-:Y:S02]  /*6e10*/  @!UP0 UIADD3 UR11, UPT, UPT, UR11, -UR4, URZ ;  /* 0x800000040b0b8290 */ /* 0x000fe4000fffe0ff */
[----:B------:R-:W-:Y:S02]  /*6e20*/  UIMAD UR7, UR41, UR8, UR38 ;  /* 0x00000008290772a4 */ /* 0x000fe4000f8e0226 */
[----:B------:R-:W-:Y:S02]  /*6e30*/  @!UP0 UIMAD UR6, UR11, UR40, UR5 ;  /* 0x000000280b0682a4 */ /* 0x000fe4000f8e0205 */
[----:B------:R-:W-:Y:S01]  /*6e40*/  UIMAD UR4, UR62, UR9, UR37 ;  /* 0x000000093e0472a4 */ /* 0x000fe2000f8e0225 */
[----:B------:R-:W-:Y:S02]  /*6e50*/  @!UP0 UMOV UR5, UR10 ;  /* 0x0000000a00058c82 */ /* 0x000fe40008000000 */
[----:B------:R-:W-:Y:S02]  /*6e60*/  UIMAD UR38, UR5, UR41, UR7 ;  /* 0x00000029052672a4 */ /* 0x000fe4000f8e0207 */
[----:B------:R-:W-:Y:S11]  /*6e70*/  UIMAD UR37, UR6, UR62, UR4 ;  /* 0x0000003e062572a4 */ /* 0x000ff6000f8e0204 */
[----:B------:R-:W-:Y:S01]  /*6e80*/  @!UPT UIADD3 URZ, UPT, UPT, URZ, URZ, URZ ;  /* 0x000000fffffff290 */ /* 0x000fe2000fffe0ff */
.L_x_116:
[----:B------:R-:W-:Y:S01]  /*6e90*/  UISETP.NE.AND UP0, UPT, UR39, 0x1, UPT ;  /* 0x000000012700788c */ /* 0x000fe2000bf05270 */
[----:B------:R-:W-:Y:S01]  /*6ea0*/  R2UR UR11, R102 ;  /* 0x00000000660b72ca */ /* 0x000fe200000e0000 */
[----:B------:R-:W-:Y:S01]  /*6eb0*/  USHF.L.U32 UR50, UR26, 0x7, URZ ;  /* 0x000000071a327899 */ /* 0x000fe200080006ff */
[----:B------:R-:W-:Y:S01]  /*6ec0*/  IADD3 R91, PT, PT, R91, 0x1, RZ ;  /* 0x000000015b5b7810 */ /* 0x000fe20007ffe0ff */
[----:B------:R-:W-:Y:S07]  /*6ed0*/  USHF.L.U32 UR49, UR25, 0x6, URZ ;  /* 0x0000000619317899 */ /* 0x000fee00080006ff */
[----:B------:R-:W1:Y:S01]  /*6ee0*/  @!UP0 LDCU.128 UR12, c[0x0][0xf10] ;  /* 0x0001e200ff0c87ac */ /* 0x000e620008000c00 */
[----:B------:R-:W2:Y:S01]  /*6ef0*/  @!UP0 LDCU UR5, c[0x0][0xf0c] ;  /* 0x0001e180ff0587ac */ /* 0x000ea20008000800 */
[----:B------:R-:W3:Y:S01]  /*6f00*/  @!UP0 LDCU UR10, c[0x0][0xf20] ;  /* 0x0001e400ff0a87ac */ /* 0x000ee20008000800 */
[----:B-1----:R-:W-:Y:S02]  /*6f10*/  UIMAD.WIDE.U32 UR8, UR38, UR12, URZ ;  /* 0x0000000c260872a5 */ /* 0x002fe4000f8e00ff */
[----:B------:R-:W-:Y:S02]  /*6f20*/  UIMAD.WIDE.U32 UR6, UR37, UR15, URZ ;  /* 0x0000000f250672a5 */ /* 0x000fe4000f8e00ff */
[----:B------:R-:W-:Y:S03]  /*6f30*/  @!UP0 UISETP.NE.AND UP1, UPT, UR14, 0x1, UPT ;  /* 0x000000010e00888c */ /* 0x000fe6000bf25270 */
[----:B------:R-:W-:Y:S01]  /*6f40*/  @!UP0 UMOV UR4, UR9 ;  /* 0x0000000900048c82 */ /* 0x000fe20008000000 */
[----:B--2---:R-:W-:Y:S02]  /*6f50*/  @!UP0 UISETP.NE.AND UP2, UPT, UR5, 0x1, UPT ;  /* 0x000000010500888c */ /* 0x004fe4000bf45270 */
[----:B------:R-:W-:Y:S01]  /*6f60*/  @!UP0 USHF.R.U32.HI UR4, URZ, UR13, UR4 ;  /* 0x0000000dff048299 */ /* 0x000fe20008011604 */
[----:B------:R-:W-:Y:S02]  /*6f70*/  @!UP0 UMOV UR6, UR7 ;  /* 0x0000000700068c82 */ /* 0x000fe40008000000 */
[----:B---3--:R-:W-:Y:S02]  /*6f80*/  @!UP0 USHF.R.U32.HI UR6, URZ, UR10, UR6 ;  /* 0x0000000aff068299 */ /* 0x008fe40008011606 */
[----:B------:R-:W-:Y:S02]  /*6f90*/  @!UP0 USEL UR7, UR38, UR4, !UP2 ;  /* 0x0000000426078287 */ /* 0x000fe4000d000000 */
[----:B------:R-:W-:Y:S04]  /*6fa0*/  @!UP0 USEL UR6, UR37, UR6, !UP1 ;  /* 0x0000000625068287 */ /* 0x000fe8000c800000 */
[----:B------:R-:W-:Y:S02]  /*6fb0*/  @!UP0 UIADD3 UR4, UPT, UPT, -UR7, UR6, URZ ;  /* 0x0000000607048290 */ /* 0x000fe4000fffe1ff */
[----:B------:R-:W-:Y:S02]  /*6fc0*/  @!UP0 UIADD3 UR6, UPT, UPT, UR7, -UR6, URZ ;  /* 0x8000000607068290 */ /* 0x000fe4000fffe0ff */
[----:B------:R-:W-:Y:S02]  /*6fd0*/  @!UP0 UIMAD UR38, UR4, UR5, UR38 ;  /* 0x00000005042682a4 */ /* 0x000fe4000f8e0226 */
[----:B------:R-:W-:Y:S02]  /*6fe0*/  @!UP0 UIMAD UR37, UR6, UR14, UR37 ;  /* 0x0000000e062582a4 */ /* 0x000fe4000f8e0225 */
[----:B------:R-:W-:Y:S09]  /*6ff0*/  ULOP3.LUT UP0, URZ, UR11, 0x1b0, URZ, 0xc0, !UPT ;  /* 0x000001b00bff7892 */ /* 0x000ff2000f80c0ff */
[----:B------:R-:W-:Y:S05]  /*7000*/  BRA.U !UP0, `(.L_x_117) ;  /* 0x00000001087c7547 */ /* 0x000fea000b800000 */
[----:B------:R-:W1:Y:S01]  /*7010*/  LDCU.64 UR8, c[0x4][0x80] ;  /* 0x01001000ff0877ac */ /* 0x000e620008000a00 */
[----:B------:R-:W-:Y:S01]  /*7020*/  MOV R2, 0x0 ;  /* 0x0000000000027802 */ /* 0x000fe20000000f00 */
[----:B------:R-:W-:Y:S02]  /*7030*/  HFMA2 R12, -RZ, RZ, 0, 5.9604644775390625e-08 ;  /* 0x00000001ff0c7431 */ /* 0x000fe400000001ff */
[----:B------:R-:W-:Y:S01]  /*7040*/  IMAD.MOV.U32 R8, RZ, RZ, 0x70 ;  /* 0x00000070ff087424 */ /* 0x000fe200078e00ff */
[----:B------:R2:W3:Y:S01]  /*7050*/  LDC.64 R14, c[0x4][R2] ;  /* 0x01000000020e7b82 */ /* 0x0004e20000000a00 */
[----:B------:R-:W4:Y:S01]  /*7060*/  LDCU.64 UR6, c[0x4][0x88] ;  /* 0x01001100ff0677ac */ /* 0x000f220008000a00 */
[----:B------:R-:W-:Y:S01]  /*7070*/  IMAD.MOV.U32 R13, RZ, RZ, RZ ;  /* 0x000000ffff0d7224 */ /* 0x000fe200078e00ff */
[----:B------:R-:W2:Y:S01]  /*7080*/  LDCU.64 UR4, c[0x4][0x8] ;  /* 0x01000100ff0477ac */ /* 0x000ea20008000a00 */
[----:B-1----:R-:W-:Y:S01]  /*7090*/  MOV R5, UR9 ;  /* 0x0000000900057c02 */ /* 0x002fe20008000f00 */
[----:B------:R-:W-:Y:S01]  /*70a0*/  IMAD.U32 R4, RZ, RZ, UR8 ;  /* 0x00000008ff047e24 */ /* 0x000fe2000f8e00ff */
[----:B----4-:R-:W-:Y:S01]  /*70b0*/  MOV R7, UR7 ;  /* 0x0000000700077c02 */ /* 0x010fe20008000f00 */
[----:B------:R-:W-:Y:S01]  /*70c0*/  IMAD.U32 R6, RZ, RZ, UR6 ;  /* 0x00000006ff067e24 */ /* 0x000fe2000f8e00ff */
[----:B--2---:R-:W-:Y:S01]  /*70d0*/  MOV R11, UR5 ;  /* 0x00000005000b7c02 */ /* 0x004fe20008000f00 */
[----:B------:R-:W-:Y:S02]  /*70e0*/  IMAD.U32 R10, RZ, RZ, UR4 ;  /* 0x00000004ff0a7e24 */ /* 0x000fe4000f8e00ff */
[----:B------:R-:W-:Y:S07]  /*70f0*/  LEPC R20, `(.L_x_118) ;  /* 0x000000001014794e */ /* 0x000fee0000000000 */
[----:B---3-5:R-:W-:Y:S05]  /*7100*/  CALL.ABS.NOINC R14 ;  /* 0x000000000e007343 */ /* 0x028fea0003c00000 */
.L_x_118:
[----:B------:R-:W1:Y:S01]  /*7110*/  LDCU.64 UR8, c[0x4][0x80] ;  /* 0x01001000ff0877ac */ /* 0x000e620008000a00 */
[----:B------:R-:W2:Y:S01]  /*7120*/  LDC.64 R2, c[0x4][R2] ;  /* 0x0100000002027b82 */ /* 0x000ea20000000a00 */
[----:B------:R-:W-:Y:S02]  /*7130*/  HFMA2 R12, -RZ, RZ, 0, 5.9604644775390625e-08 ;  /* 0x00000001ff0c7431 */ /* 0x000fe400000001ff */
[----:B------:R-:W-:Y:S02]  /*7140*/  IMAD.MOV.U32 R8, RZ, RZ, 0x70 ;  /* 0x00000070ff087424 */ /* 0x000fe400078e00ff */
[----:B------:R-:W-:Y:S01]  /*7150*/  IMAD.MOV.U32 R13, RZ, RZ, RZ ;  /* 0x000000ffff0d7224 */ /* 0x000fe200078e00ff */
[----:B------:R-:W3:Y:S01]  /*7160*/  LDCU.64 UR6, c[0x4][0x88] ;  /* 0x01001100ff0677ac */ /* 0x000ee20008000a00 */
[----:B------:R-:W4:Y:S01]  /*7170*/  LDCU.64 UR4, c[0x4][0x8] ;  /* 0x01000100ff0477ac */ /* 0x000f220008000a00 */
[----:B-1----:R-:W-:Y:S02]  /*7180*/  MOV R4, UR8 ;  /* 0x0000000800047c02 */ /* 0x002fe40008000f00 */
[----:B------:R-:W-:Y:S02]  /*7190*/  MOV R5, UR9 ;  /* 0x0000000900057c02 */ /* 0x000fe40008000f00 */
[----:B---3--:R-:W-:Y:S01]  /*71a0*/  MOV R7, UR7 ;  /* 0x0000000700077c02 */ /* 0x008fe20008000f00 */
[----:B------:R-:W-:Y:S01]  /*71b0*/  IMAD.U32 R6, RZ, RZ, UR6 ;  /* 0x00000006ff067e24 */ /* 0x000fe2000f8e00ff */
[----:B----4-:R-:W-:Y:S01]  /*71c0*/  MOV R11, UR5 ;  /* 0x00000005000b7c02 */ /* 0x010fe20008000f00 */
[----:B------:R-:W-:Y:S02]  /*71d0*/  IMAD.U32 R10, RZ, RZ, UR4 ;  /* 0x00000004ff0a7e24 */ /* 0x000fe4000f8e00ff */
[----:B------:R-:W-:Y:S07]  /*71e0*/  LEPC R20, `(.L_x_117) ;  /* 0x000000001014794e */ /* 0x000fee0000000000 */
[----:B--2---:R-:W-:Y:S05]  /*71f0*/  CALL.ABS.NOINC R2 ;  /* 0x0000000002007343 */ /* 0x004fea0003c00000 */
.L_x_117:
[----:B------:R-:W-:Y:S02]  /*7200*/  R2UR UR6, R88 ;  /* 0x00000000580672ca */ /* 0x000fe400000e0000 */
[----:B------:R-:W-:Y:S02]  /*7210*/  R2UR UR5, R100 ;  /* 0x00000000640572ca */ /* 0x000fe400000e0000 */
[----:B------:R-:W-:Y:S02]  /*7220*/  R2UR UR4, R99 ;  /* 0x00000000630472ca */ /* 0x000fe400000e0000 */
[----:B------:R-:W-:Y:S02]  /*7230*/  ISETP.NE.U32.AND P4, PT, R78, RZ, PT ;  /* 0x000000ff4e00720c */ /* 0x000fe40003f85070 */
[----:B------:R-:W-:Y:S02]  /*7240*/  ISETP.NE.U32.AND P2, PT, RZ, UR58, PT ;  /* 0x0000003aff007c0c */ /* 0x000fe4000bf45070 */
[----:B------:R-:W-:Y:S02]  /*7250*/  ISETP.NE.AND.EX P4, PT, R79, RZ, PT, P4 ;  /* 0x000000ff4f00720c */ /* 0x000fe40003f85340 */
[----:B------:R-:W-:Y:S01]  /*7260*/  ISETP.NE.AND.EX P2, PT, RZ, UR59, PT, P2 ;  /* 0x0000003bff007c0c */ /* 0x000fe2000bf45320 */
[----:B------:R-:W-:Y:S02]  /*7270*/  UISETP.NE.AND UP2, UPT, UR6, URZ, UPT ;  /* 0x000000ff0600728c */ /* 0x000fe4000bf45270 */
[----:B------:R-:W-:Y:S04]  /*7280*/  UISETP.NE.U32.AND UP0, UPT, UR5, URZ, UPT ;  /* 0x000000ff0500728c */ /* 0x000fe8000bf05070 */
[----:B------:R-:W-:Y:S01]  /*7290*/  UISETP.NE.AND.EX UP1, UPT, UR4, URZ, UPT, UP0 ;  /* 0x000000ff0400728c */ /* 0x000fe2000bf25300 */
[----:B------:R-:W-:Y:S01]  /*72a0*/  PLOP3.LUT P1, PT, PT, PT, UP2, 0x80, 0x8 ;  /* 0x000000000008781c */ /* 0x000fe20003f2f028 */
[----:B------:R-:W-:Y:S03]  /*72b0*/  UPLOP3.LUT UP0, UPT, UPT, UPT, UPT, 0x40, 0x4 ;  /* 0x000000000004789c */ /* 0x000fe60003f0e870 */
[----:B------:R-:W-:Y:S06]  /*72c0*/  @UP2 UPLOP3.LUT UP0, UPT, UPT, UPT, UP1, 0x80, 0x8 ;  /* 0x000000000008289c */ /* 0x000fec0003f0f010 */
[----:B------:R-:W-:Y:S01]  /*72d0*/  PLOP3.LUT P0, PT, PT, PT, UP0, 0x80, 0x8 ;  /* 0x000000000008781c */ /* 0x000fe20003f0f008 */
[----:B------:R-:W-:Y:S01]  /*72e0*/  @!UPT UIADD3 URZ, UPT, UPT, URZ, URZ, URZ ;  /* 0x000000fffffff290 */ /* 0x000fe2000fffe0ff */
[----:B------:R-:W-:Y:S11]  /*72f0*/  BRA.U !UP1, `(.L_x_119) ;  /* 0x0000000109407547 */ /* 0x000ff6000b800000 */
[----:B------:R-:W-:Y:S01]  /*7300*/  UISETP.NE.U32.AND UP0, UPT, UR58, URZ, UPT ;  /* 0x000000ff3a00728c */ /* 0x000fe2000bf05070 */
[----:B------:R-:W-:Y:S01]  /*7310*/  R2UR UR6, R100 ;  /* 0x00000000640672ca */ /* 0x000fe200000e0000 */
[----:B------:R-:W1:Y:S01]  /*7320*/  LDCU.64 UR8, c[0x0][0x358] ;  /* 0x00006b00ff0877ac */ /* 0x000e620008000a00 */
[----:B------:R-:W-:Y:S02]  /*7330*/  HFMA2 R84, -RZ, RZ, 0, 5.9604644775390625e-08 ;  /* 0x00000001ff547431 */ /* 0x000fe400000001ff */
[----:B------:R-:W-:Y:S01]  /*7340*/  IMAD.MOV.U32 R0, RZ, RZ, 0x1 ;  /* 0x00000001ff007424 */ /* 0x000fe200078e00ff */
[----:B------:R-:W-:Y:S06]  /*7350*/  UISETP.NE.AND.EX UP0, UPT, UR59, URZ, UPT, UP0 ;  /* 0x000000ff3b00728c */ /* 0x000fec000bf05300 */
[----:B------:R-:W-:Y:S05]  /*7360*/  PLOP3.LUT P3, PT, PT, PT, UP0, 0x80, 0x8 ;  /* 0x000000000008781c */ /* 0x000fea0003f6f008 */
[----:B------:R-:W2:Y:S01]  /*7370*/  @UP0 LDCU.64 UR4, c[0x0][0xc88] ;  /* 0x00019100ff0407ac */ /* 0x000ea20008000a00 */
[----:B------:R-:W-:Y:S07]  /*7380*/  @UP0 UIMAD UR6, UR36, UR6, URZ ;  /* 0x00000006240602a4 */ /* 0x000fee000f8e02ff */
[----:B------:R-:W-:Y:S01]  /*7390*/  @!P3 PRMT R84, R0, 0x7610, R84 ;  /* 0x000076100054b816 */ /* 0x000fe20000000054 */
[----:B--2---:R-:W-:Y:S06]  /*73a0*/  @UP0 UIMAD.WIDE UR4, UR6, 0x4, UR4 ;  /* 0x00000004060408a5 */ /* 0x004fec000f8e0204 */
[----:B------:R-:W-:Y:S02]  /*73b0*/  IMAD.U32 R2, RZ, RZ, UR4 ;  /* 0x00000004ff027e24 */ /* 0x000fe4000f8e00ff */
[----:B------:R-:W-:Y:S03]  /*73c0*/  IMAD.U32 R3, RZ, RZ, UR5 ;  /* 0x00000005ff037e24 */ /* 0x000fe6000f8e00ff */
[----:B------:R-:W2:Y:S02]  /*73d0*/  @!UP0 LDCU UR4, c[0x0][0xc80] ;  /* 0x00019000ff0487ac */ /* 0x000ea40008000800 */
[----:B-1---5:R1:W5:Y:S02]  /*73e0*/  @P3 LDG.E R41, desc[UR8][R2.64] ;  /* 0x0000000802293981 */ /* 0x022364000c1e1900 */
[----:B-12---:R-:W-:Y:S02]  /*73f0*/  @!P3 MOV R41, UR4 ;  /* 0x000000040029bc02 */ /* 0x006fe40008000f00 */
.L_x_119:
[----:B------:R-:W-:Y:S05]  /*7400*/  @!P4 BRA `(.L_x_120) ;  /* 0x000000000024c947 */ /* 0x000fea0003800000 */
[----:B------:R-:W-:Y:S01]  /*7410*/  ISETP.NE.U32.AND P3, PT, R76, RZ, PT ;  /* 0x000000ff4c00720c */ /* 0x000fe20003f65070 */
[----:B------:R-:W1:Y:S03]  /*7420*/  LDCU.64 UR4, c[0x0][0x358] ;  /* 0x00006b00ff0477ac */ /* 0x000e660008000a00 */
[----:B------:R-:W-:Y:S11]  /*7430*/  ISETP.NE.AND.EX P3, PT, R77, RZ, PT, P3 ;  /* 0x000000ff4d00720c */ /* 0x000ff60003f65330 */
[----:B------:R-:W-:Y:S02]  /*7440*/  @!UPT UIADD3 URZ, UPT, UPT, URZ, URZ, URZ ;  /* 0x000000fffffff290 */ /* 0x000fe4000fffe0ff */
[----:B------:R-:W2:Y:S01]  /*7450*/  @P3 LDC.64 R2, c[0x0][0xca8] ;  /* 0x00032a00ff023b82 */ /* 0x000ea20000000a00 */
[----:B------:R-:W-:Y:S04]  /*7460*/  @P3 IMAD R0, R78, UR36, RZ ;  /* 0x000000244e003c24 */ /* 0x000fe8000f8e02ff */
[----:B--2---:R-:W-:Y:S05]  /*7470*/  @P3 IMAD.WIDE R2, R0, 0x4, R2 ;  /* 0x0000000400023825 */ /* 0x004fea00078e0202 */
[----:B-1---5:R1:W5:Y:S02]  /*7480*/  @P3 LDG.E R38, desc[UR4][R2.64] ;  /* 0x0000000402263981 */ /* 0x022364000c1e1900 */
[----:B-1----:R-:W2:Y:S02]  /*7490*/  @!P3 LDC R38, c[0x0][0xca0] ;  /* 0x00032800ff26bb82 */ /* 0x002ea40000000800 */
.L_x_120:
[----:B-----5:R-:W-:Y:S01]  /*74a0*/  FSETP.NEU.AND P3, PT, R41, RZ, PT ;  /* 0x000000ff2900720b */ /* 0x020fe20003f6d000 */
[----:B------:R-:W-:Y:S01]  /*74b0*/  ULOP3.LUT UR4, UR54, 0x1, URZ, 0x3c, !UPT ;  /* 0x0000000136047892 */ /* 0x000fe2000f8e3cff */
[----:B------:R-:W-:Y:S01]  /*74c0*/  SEL R4, RZ, 0xffffffff, P2 ;  /* 0xffffffffff047807 */ /* 0x000fe20001000000 */
[----:B------:R-:W-:Y:S01]  /*74d0*/  IMAD.U32 R110, RZ, RZ, UR46 ;  /* 0x0000002eff6e7e24 */ /* 0x000fe2000f8e00ff */
[----:B------:R-:W-:Y:S01]  /*74e0*/  @P1 LOP3.LUT P2, RZ, R84, 0xff, RZ, 0xc0, !PT ;  /* 0x000000ff54ff1812 */ /* 0x000fe2000784c0ff */
[----:B------:R-:W-:Y:S01]  /*74f0*/  IMAD.SHL.U32 R81, R93, 0x10, RZ ;  /* 0x000000105d517824 */ /* 0x000fe200078e00ff */
[----:B------:R-:W-:Y:S01]  /*7500*/  @P1 SEL R3, RZ, 0xffffffff, P3 ;  /* 0xffffffffff031807 */ /* 0x000fe20001800000 */
[----:B------:R-:W-:Y:S01]  /*7510*/  IMAD.U32 R111, RZ, RZ, UR4 ;  /* 0x00000004ff6f7e24 */ /* 0x000fe2000f8e00ff */
[----:B------:R-:W-:Y:S01]  /*7520*/  LEA R89, R36, UR47, 0x3 ;  /* 0x0000002f24597c11 */ /* 0x000fe2000f8e18ff */
[----:B------:R-:W-:Y:S01]  /*7530*/  IMAD.SHL.U32 R110, R110, 0x2000, RZ ;  /* 0x000020006e6e7824 */ /* 0x000fe200078e00ff */
[----:B------:R-:W-:Y:S01]  /*7540*/  @P0 SEL R3, R4, R3, !P2 ;  /* 0x0000000304030207 */ /* 0x000fe20005000000 */
[----:B------:R-:W-:Y:S01]  /*7550*/  IMAD.SHL.U32 R80, R92, 0x10, RZ ;  /* 0x000000105c507824 */ /* 0x000fe200078e00ff */
[----:B------:R-:W-:Y:S01]  /*7560*/  SHF.L.U32 R2, R95, 0x1f, RZ ;  /* 0x0000001f5f027819 */ /* 0x000fe200000006ff */
[----:B------:R-:W-:Y:S01]  /*7570*/  IMAD.IADD R82, R97, 0x1, R110 ;  /* 0x0000000161527824 */ /* 0x000fe200078e026e */
[----:B------:R-:W-:Y:S01]  /*7580*/  @P1 LOP3.LUT R3, R3, 0x1, RZ, 0xc0, !PT ;  /* 0x0000000103031812 */ /* 0x000fe200078ec0ff */
[----:B------:R-:W-:Y:S01]  /*7590*/  BSSY B1, `(.L_x_121) ;  /* 0x0000039000017945 */ /* 0x000fe20003800000 */
[----:B------:R-:W-:Y:S01]  /*75a0*/  PLOP3.LUT P2, PT, PT, PT, UP1, 0x80, 0x8 ;  /* 0x000000000008781c */ /* 0x000fe20003f4f018 */
[----:B------:R-:W-:Y:S01]  /*75b0*/  IMAD.IADD R83, R82, 0x1, R81 ;  /* 0x0000000152537824 */ /* 0x000fe200078e0251 */
[----:B------:R-:W-:Y:S01]  /*75c0*/  ISETP.NE.U32.OR P5, PT, R3, 0x1, !P1 ;  /* 0x000000010300780c */ /* 0x000fe20004fa5470 */
[----:B------:R-:W-:Y:S01]  /*75d0*/  IMAD.U32 R3, RZ, RZ, UR46 ;  /* 0x0000002eff037e24 */ /* 0x000fe2000f8e00ff */
[----:B------:R-:W-:Y:S01]  /*75e0*/  LOP3.LUT P4, R90, R84, 0xff, RZ, 0xc0, !PT ;  /* 0x000000ff545a7812 */ /* 0x000fe2000788c0ff */
[----:B------:R-:W-:Y:S01]  /*75f0*/  IMAD.MOV.U32 R109, RZ, RZ, 0x1 ;  /* 0x00000001ff6d7424 */ /* 0x000fe200078e00ff */
[----:B------:R-:W-:Y:S01]  /*7600*/  P2R R108, PR, RZ, 0x20 ;  /* 0x00000020ff6c7803 */ /* 0x000fe20000000000 */
[----:B------:R-:W-:Y:S01]  /*7610*/  IMAD R39, R36, 0x40, R37 ;  /* 0x0000004024277824 */ /* 0x000fe200078e0225 */
[----:B------:R-:W-:Y:S01]  /*7620*/  LEA R0, R3, UR47, 0x3 ;  /* 0x0000002f03007c11 */ /* 0x000fe2000f8e18ff */
[----:B------:R-:W-:Y:S01]  /*7630*/  IMAD.U32 R112, RZ, RZ, UR46 ;  /* 0x0000002eff707e24 */ /* 0x000fe2000f8e00ff */
[----:B------:R-:W-:Y:S02]  /*7640*/  SEL R3, RZ, 0xffffffff, P3 ;  /* 0xffffffffff037807 */ /* 0x000fe40001800000 */
[----:B------:R-:W-:Y:S02]  /*7650*/  CS2R R74, SRZ ;  /* 0x00000000004a7805 */ /* 0x000fe4000001ff00 */
[----:B------:R-:W-:Y:S02]  /*7660*/  CS2R R72, SRZ ;  /* 0x0000000000487805 */ /* 0x000fe4000001ff00 */
[----:B------:R-:W-:Y:S02]  /*7670*/  CS2R R66, SRZ ;  /* 0x0000000000427805 */ /* 0x000fe4000001ff00 */
[----:B------:R-:W-:Y:S02]  /*7680*/  @P2 SEL R3, R4, R3, !P4 ;  /* 0x0000000304032207 */ /* 0x000fe40006000000 */
[----:B------:R-:W-:Y:S02]  /*7690*/  CS2R R64, SRZ ;  /* 0x0000000000407805 */ /* 0x000fe4000001ff00 */
[----:B------:R-:W-:Y:S02]  /*76a0*/  @P5 SHF.L.U32 R5, R111, 0x1f, RZ ;  /* 0x0000001f6f055819 */ /* 0x000fe400000006ff */
[----:B------:R-:W-:Y:S02]  /*76b0*/  CS2R R58, SRZ ;  /* 0x00000000003a7805 */ /* 0x000fe4000001ff00 */
[----:B------:R-:W-:Y:S02]  /*76c0*/  LOP3.LUT R3, R3, 0x1, RZ, 0xc0, !PT ;  /* 0x0000000103037812 */ /* 0x000fe400078ec0ff */
[----:B------:R-:W-:Y:S01]  /*76d0*/  CS2R R56, SRZ ;  /* 0x0000000000387805 */ /* 0x000fe2000001ff00 */
[----:B------:R-:W1:Y:S01]  /*76e0*/  @P5 SYNCS.PHASECHK.TRANS64.TRYWAIT P1, [R0+URZ+0x100], R5 ;  /* 0x00010005000055a7 */ /* 0x000e6200080211ff */
[----:B------:R-:W-:Y:S02]  /*76f0*/  CS2R R50, SRZ ;  /* 0x0000000000327805 */ /* 0x000fe4000001ff00 */
[----:B------:R-:W-:Y:S02]  /*7700*/  ISETP.NE.U32.AND P2, PT, R3, 0x1, PT ;  /* 0x000000010300780c */ /* 0x000fe40003f45070 */
[----:B------:R-:W-:Y:S01]  /*7710*/  CS2R R48, SRZ ;  /* 0x0000000000307805 */ /* 0x000fe2000001ff00 */
[----:B------:R-:W-:Y:S01]  /*7720*/  IMAD.IADD R47, R82, 0x1, R80 ;  /* 0x00000001522f7824 */ /* 0x000fe200078e0250 */
[----:B------:R-:W-:Y:S01]  /*7730*/  P2R R113, PR, RZ, 0x4 ;  /* 0x00000004ff717803 */ /* 0x000fe20000000000 */
[----:B------:R-:W-:Y:S01]  /*7740*/  IMAD.IADD R46, R96, 0x1, R83 ;  /* 0x00000001602e7824 */ /* 0x000fe200078e0253 */
[----:B------:R3:W4:Y:S01]  /*7750*/  SYNCS.PHASECHK.TRANS64.TRYWAIT P0, [R89+URZ+0x160], R2 ;  /* 0x00016002590075a7 */ /* 0x00072200080011ff */
[----:B-1----:R-:W-:Y:S01]  /*7760*/  @P5 SEL R109, RZ, 0x1, !P1 ;  /* 0x00000001ff6d5807 */ /* 0x002fe20004800000 */
[----:B---3--:R-:W-:Y:S06]  /*7770*/  @!P5 BRA `(.L_x_122) ;  /* 0x000000000068d947 */ /* 0x008fec0003800000 */
[----:B------:R-:W-:Y:S01]  /*7780*/  ISETP.NE.AND P1, PT, R109, RZ, PT ;  /* 0x000000ff6d00720c */ /* 0x000fe20003f25270 */
[----:B------:R-:W-:Y:S01]  /*7790*/  BSSY B0, `(.L_x_123) ;  /* 0x000000d000007945 */ /* 0x000fe20003800000 */
[----:B------:R-:W-:Y:S02]  /*77a0*/  CS2R R50, SRZ ;  /* 0x0000000000327805 */ /* 0x000fe4000001ff00 */
[----:B------:R-:W-:Y:S02]  /*77b0*/  CS2R R48, SRZ ;  /* 0x0000000000307805 */ /* 0x000fe4000001ff00 */
[----:B------:R-:W-:Y:S02]  /*77c0*/  CS2R R58, SRZ ;  /* 0x00000000003a7805 */ /* 0x000fe4000001ff00 */
[----:B------:R-:W-:Y:S02]  /*77d0*/  CS2R R56, SRZ ;  /* 0x0000000000387805 */ /* 0x000fe4000001ff00 */
[----:B------:R-:W-:Y:S02]  /*77e0*/  CS2R R66, SRZ ;  /* 0x0000000000427805 */ /* 0x000fe4000001ff00 */
[----:B------:R-:W-:Y:S02]  /*77f0*/  CS2R R64, SRZ ;  /* 0x0000000000407805 */ /* 0x000fe4000001ff00 */
[----:B------:R-:W-:Y:S02]  /*7800*/  CS2R R74, SRZ ;  /* 0x00000000004a7805 */ /* 0x000fe4000001ff00 */
[----:B------:R-:W-:Y:S01]  /*7810*/  CS2R R72, SRZ ;  /* 0x0000000000487805 */ /* 0x000fe2000001ff00 */
[----:B------:R-:W-:Y:S06]  /*7820*/  @P1 BRA `(.L_x_124) ;  /* 0x00000000000c1947 */ /* 0x000fec0003800000 */
[----:B------:R-:W-:Y:S04]  /*7830*/  SHF.L.U32 R3, R111, 0x1f, RZ ;  /* 0x0000001f6f037819 */ /* 0x000fe800000006ff */
[----:B------:R-:W1:Y:S02]  /*7840*/  SYNCS.PHASECHK.TRANS64.TRYWAIT P1, [R0+URZ+0x100], R3 ;  /* 0x00010003000075a7 */ /* 0x000e6400080211ff */
[----:B-1----:R-:W-:Y:S05]  /*7850*/  @!P1 BRA `(.L_x_125) ;  /* 0x0000002800a49947 */ /* 0x002fea0003800000 */
.L_x_124:
[----:B------:R-:W-:Y:S05]  /*7860*/  BSYNC B0 ;  /* 0x0000000000007941 */ /* 0x000fea0003800000 */
.L_x_123:
[----:B------:R-:W-:Y:S01]  /*7870*/  ISETP.NE.AND P1, PT, R113, RZ, PT ;  /* 0x000000ff7100720c */ /* 0x000fe20003f25270 */
[----:B------:R-:W-:Y:S04]  /*7880*/  UIADD3 UR4, UPT, UPT, UR46, 0x1, URZ ;  /* 0x000000012e047890 */ /* 0x000fe8000fffe0ff */
[----:B------:R-:W-:Y:S04]  /*7890*/  UISETP.NE.AND UP0, UPT, UR4, 0x3, UPT ;  /* 0x000000030400788c */ /* 0x000fe8000bf05270 */
[----:B------:R-:W-:Y:S02]  /*78a0*/  USEL UR5, URZ, 0x1, UP0 ;  /* 0x00000001ff057887 */ /* 0x000fe40008000000 */
[----:B------:R-:W-:Y:S02]  /*78b0*/  USEL UR4, UR4, URZ, UP0 ;  /* 0x000000ff04047287 */ /* 0x000fe40008000000 */
[----:B------:R3:W1:Y:S02]  /*78c0*/  @P1 LDS.128 R48, [R82] ;  /* 0x0000000052301984 */ /* 0x0006640000000c00 */
[----:B------:R-:W-:Y:S02]  /*78d0*/  LOP3.LUT R111, R111, UR5, RZ, 0x3c, !PT ;  /* 0x000000056f6f7c12 */ /* 0x000fe4000f8e3cff */
[----:B------:R3:W1:Y:S01]  /*78e0*/  @P1 LDS.128 R56, [R83+0x10] ;  /* 0x0000100053381984 */ /* 0x0006620000000c00 */
[----:B------:R-:W-:Y:S03]  /*78f0*/  IMAD.U32 R112, RZ, RZ, UR4 ;  /* 0x00000004ff707e24 */ /* 0x000fe6000f8e00ff */
[----:B------:R3:W1:Y:S04]  /*7900*/  @P1 LDS.128 R64, [R47+0x20] ;  /* 0x000020002f401984 */ /* 0x0006680000000c00 */
[----:B------:R3:W1:Y:S02]  /*7910*/  @P1 LDS.128 R72, [R46+0x10] ;  /* 0x000010002e481984 */ /* 0x0006640000000c00 */
.L_x_122:
[----:B------:R-:W-:Y:S05]  /*7920*/  BSYNC B1 ;  /* 0x0000000000017941 */ /* 0x000fea0003800000 */
.L_x_121:
[----:B-1----:R-:W-:Y:S04]  /*7930*/  SHF.R.U32.HI R0, RZ, 0x15, R39 ;  /* 0x00000015ff007819 */ /* 0x002fe80000011627 */
[----:B------:R-:W-:Y:S01]  /*7940*/  LOP3.LUT P1, RZ, R0, 0x3, R85, 0x48, !PT ;  /* 0x0000000300ff7812 */ /* 0x000fe20007824855 */
[----:B------:R-:W-:Y:S01]  /*7950*/  @!UPT UIADD3 URZ, UPT, UPT, URZ, URZ, URZ ;  /* 0x000000fffffff290 */ /* 0x000fe2000fffe0ff */
[----:B----4-:R-:W-:Y:S11]  /*7960*/  @P0 BRA `(.L_x_126) ;  /* 0x0000000000080947 */ /* 0x010ff60003800000 */
[----:B------:R-:W1:Y:S02]  /*7970*/  SYNCS.PHASECHK.TRANS64.TRYWAIT P0, [R89+URZ+0x160], R2 ;  /* 0x00016002590075a7 */ /* 0x000e6400080011ff */
[----:B-1----:R-:W-:Y:S05]  /*7980*/  @!P0 BRA `(.L_x_127) ;  /* 0x00000028006c8947 */ /* 0x002fea0003800000 */
.L_x_126:
[----:B------:R-:W-:Y:S05]  /*7990*/  @!P1 BRA `(.L_x_128) ;  /* 0x0000000000409947 */ /* 0x000fea0003800000 */
[----:B------:R-:W4:Y:S01]  /*79a0*/  LDCU.64 UR8, c[0x4][0x70] ;  /* 0x01000e00ff0877ac */ /* 0x000f220008000a00 */
[----:B------:R-:W-:Y:S01]  /*79b0*/  MOV R3, 0x0 ;  /* 0x0000000000037802 */ /* 0x000fe20000000f00 */
[----:B------:R-:W-:Y:S02]  /*79c0*/  HFMA2 R12, -RZ, RZ, 0, 5.9604644775390625e-08 ;  /* 0x00000001ff0c7431 */ /* 0x000fe400000001ff */
[----:B------:R-:W-:Y:S02]  /*79d0*/  IMAD.MOV.U32 R8, RZ, RZ, 0x192 ;  /* 0x00000192ff087424 */ /* 0x000fe400078e00ff */
[----:B------:R-:W-:Y:S01]  /*79e0*/  IMAD.MOV.U32 R13, RZ, RZ, RZ ;  /* 0x000000ffff0d7224 */ /* 0x000fe200078e00ff */
[----:B------:R-:W5:Y:S01]  /*79f0*/  LDCU.64 UR6, c[0x4][0x78] ;  /* 0x01000f00ff0677ac */ /* 0x000f620008000a00 */
[----:B-1----:R-:W1:Y:S01]  /*7a00*/  LDC.64 R2, c[0x4][R3] ;  /* 0x0100000003027b82 */ /* 0x002e620000000a00 */
[----:B------:R-:W2:Y:S01]  /*7a10*/  LDCU.64 UR4, c[0x4][0x10] ;  /* 0x01000200ff0477ac */ /* 0x000ea20008000a00 */
[----:B----4-:R-:W-:Y:S01]  /*7a20*/  MOV R5, UR9 ;  /* 0x0000000900057c02 */ /* 0x010fe20008000f00 */
[----:B------:R-:W-:Y:S01]  /*7a30*/  IMAD.U32 R4, RZ, RZ, UR8 ;  /* 0x00000008ff047e24 */ /* 0x000fe2000f8e00ff */
[----:B-----5:R-:W-:Y:S01]  /*7a40*/  MOV R7, UR7 ;  /* 0x0000000700077c02 */ /* 0x020fe20008000f00 */
[----:B------:R-:W-:Y:S01]  /*7a50*/  IMAD.U32 R6, RZ, RZ, UR6 ;  /* 0x00000006ff067e24 */ /* 0x000fe2000f8e00ff */
[----:B--2---:R-:W-:Y:S01]  /*7a60*/  MOV R11, UR5 ;  /* 0x00000005000b7c02 */ /* 0x004fe20008000f00 */
[----:B------:R-:W-:Y:S02]  /*7a70*/  IMAD.U32 R10, RZ, RZ, UR4 ;  /* 0x00000004ff0a7e24 */ /* 0x000fe4000f8e00ff */
[----:B------:R-:W-:Y:S07]  /*7a80*/  LEPC R20, `(.L_x_128) ;  /* 0x000000001014794e */ /* 0x000fee0000000000 */
[----:B-1-3--:R-:W-:Y:S05]  /*7a90*/  CALL.ABS.NOINC R2 ;  /* 0x0000000002007343 */ /* 0x00afea0003c00000 */
.L_x_128:
[C---:B------:R-:W-:Y:S01]  /*7aa0*/  SHF.L.U32 R40, R48.reuse, 0x10, RZ ;  /* 0x0000001030287819 */ /* 0x040fe200000006ff */
[----:B------:R-:W-:Y:S05]  /*7ab0*/  WARPSYNC.ALL ;  /* 0x0000000000007948 */ /* 0x000fea0003800000 */
[----:B------:R-:W-:Y:S01]  /*7ac0*/  R2UR UR4, R39 ;  /* 0x00000000270472ca */ /* 0x000fe200000e0000 */
[----:B------:R-:W-:Y:S01]  /*7ad0*/  BSSY.RECONVERGENT B0, `(.L_x_129) ;  /* 0x0000087000007945 */ /* 0x000fe20003800200 */
[----:B------:R-:W-:Y:S02]  /*7ae0*/  LOP3.LUT R43, R48, 0xffff0000, RZ, 0xc0, !PT ;  /* 0xffff0000302b7812 */ /* 0x000fe400078ec0ff */
[----:B------:R-:W-:Y:S02]  /*7af0*/  SHF.L.U32 R42, R49, 0x10, RZ ;  /* 0x00000010312a7819 */ /* 0x000fe400000006ff */
[----:B------:R-:W-:Y:S02]  /*7b00*/  SHF.L.U32 R45, R51, 0x10, RZ ;  /* 0x00000010332d7819 */ /* 0x000fe400000006ff */
[----:B------:R-:W-:Y:S02]  /*7b10*/  LOP3.LUT R44, R75, 0xffff0000, RZ, 0xc0, !PT ;  /* 0xffff00004b2c7812 */ /* 0x000fe400078ec0ff */
[----:B------:R-:W-:Y:S03]  /*7b20*/  ISETP.NE.AND P0, PT, R98, RZ, PT ;  /* 0x000000ff6200720c */ /* 0x000fe60003f05270 */
[----:B------:R-:W2:Y:S02]  /*7b30*/  LDTM.x32 R4, tmem[UR4] ;  /* 0x00000004000479ee */ /* 0x000ea400082c0000 */
[C---:B--2---:R-:W-:Y:S01]  /*7b40*/  FMUL R0, R38.reuse, R4 ;  /* 0x0000000426007220 */ /* 0x044fe20000400000 */
[C---:B-1----:R-:W-:Y:S01]  /*7b50*/  FMUL R2, R38.reuse, R5 ;  /* 0x0000000526027220 */ /* 0x042fe20000400000 */
[C---:B------:R-:W-:Y:S01]  /*7b60*/  FMUL R3, R38.reuse, R6 ;  /* 0x0000000626037220 */ /* 0x040fe20000400000 */
[----:B------:R-:W-:Y:S01]  /*7b70*/  FMUL R7, R38, R7 ;  /* 0x0000000726077220 */ /* 0x000fe20000400000 */
[----:B------:R-:W-:Y:S01]  /*7b80*/  FFMA R0, R41, R40, R0 ;  /* 0x0000002829007223 */ /* 0x000fe20000000000 */
[----:B------:R-:W-:Y:S01]  /*7b90*/  LOP3.LUT R40, R49, 0xffff0000, RZ, 0xc0, !PT ;  /* 0xffff000031287812 */ /* 0x000fe200078ec0ff */
[C---:B------:R-:W-:Y:S01]  /*7ba0*/  FFMA R2, R41.reuse, R43, R2 ;  /* 0x0000002b29027223 */ /* 0x040fe20000000002 */
[C---:B------:R-:W-:Y:S01]  /*7bb0*/  SHF.L.U32 R43, R50.reuse, 0x10, RZ ;  /* 0x00000010322b7819 */ /* 0x040fe200000006ff */
[C---:B------:R-:W-:Y:S01]  /*7bc0*/  FFMA R3, R41.reuse, R42, R3 ;  /* 0x0000002a29037223 */ /* 0x040fe20000000003 */
[----:B------:R-:W-:Y:S01]  /*7bd0*/  LOP3.LUT R42, R50, 0xffff0000, RZ, 0xc0, !PT ;  /* 0xffff0000322a7812 */ /* 0x000fe200078ec0ff */
[----:B------:R-:W-:Y:S01]  /*7be0*/  FMUL R4, R38, R8 ;  /* 0x0000000826047220 */ /* 0x000fe20000400000 */
[----:B------:R-:W-:Y:S01]  /*7bf0*/  F2FP.BF16.F32.PACK_AB R52, R2, R0 ;  /* 0x000000000234723e */ /* 0x000fe200000010ff */
[----:B------:R-:W-:Y:S01]  /*7c00*/  FFMA R7, R41, R40, R7 ;  /* 0x0000002829077223 */ /* 0x000fe20000000007 */
[----:B------:R-:W-:Y:S01]  /*7c10*/  LOP3.LUT R40, R51, 0xffff0000, RZ, 0xc0, !PT ;  /* 0xffff000033287812 */ /* 0x000fe200078ec0ff */
[C---:B------:R-:W-:Y:S01]  /*7c20*/  FMUL R5, R38.reuse, R9 ;  /* 0x0000000926057220 */ /* 0x040fe20000400000 */
[C---:B------:R-:W-:Y:S01]  /*7c30*/  FMUL R6, R38.reuse, R10 ;  /* 0x0000000a26067220 */ /* 0x040fe20000400000 */
[----:B------:R-:W-:Y:S01]  /*7c40*/  FMUL R11, R38, R11 ;  /* 0x0000000b260b7220 */ /* 0x000fe20000400000 */
[----:B------:R-:W-:Y:S01]  /*7c50*/  F2FP.BF16.F32.PACK_AB R53, R7, R3 ;  /* 0x000000030735723e */ /* 0x000fe200000010ff */
[C---:B------:R-:W-:Y:S01]  /*7c60*/  FFMA R4, R41.reuse, R43, R4 ;  /* 0x0000002b29047223 */ /* 0x040fe20000000004 */
[C---:B------:R-:W-:Y:S01]  /*7c70*/  SHF.L.U32 R43, R56.reuse, 0x10, RZ ;  /* 0x00000010382b7819 */ /* 0x040fe200000006ff */
[----:B------:R-:W-:Y:S01]  /*7c80*/  FFMA R5, R41, R42, R5 ;  /* 0x0000002a29057223 */ /* 0x000fe20000000005 */
[----:B------:R-:W-:Y:S01]  /*7c90*/  LOP3.LUT R42, R57, 0xffff0000, RZ, 0xc0, !PT ;  /* 0xffff0000392a7812 */ /* 0x000fe200078ec0ff */
[----:B------:R-:W-:Y:S01]  /*7ca0*/  FFMA R6, R41, R45, R6 ;  /* 0x0000002d29067223 */ /* 0x000fe20000000006 */
[----:B------:R-:W-:Y:S01]  /*7cb0*/  SHF.L.U32 R45, R57, 0x10, RZ ;  /* 0x00000010392d7819 */ /* 0x000fe200000006ff */
[----:B------:R-:W-:Y:S01]  /*7cc0*/  FFMA R11, R41, R40, R11 ;  /* 0x00000028290b7223 */ /* 0x000fe2000000000b */
[----:B------:R-:W-:Y:S01]  /*7cd0*/  LOP3.LUT R40, R56, 0xffff0000, RZ, 0xc0, !PT ;  /* 0xffff000038287812 */ /* 0x000fe200078ec0ff */
[C---:B------:R-:W-:Y:S01]  /*7ce0*/  FMUL R8, R38.reuse, R12 ;  /* 0x0000000c26087220 */ /* 0x040fe20000400000 */
[----:B------:R-:W-:Y:S01]  /*7cf0*/  F2FP.BF16.F32.PACK_AB R54, R5, R4 ;  /* 0x000000040536723e */ /* 0x000fe200000010ff */
[C---:B------:R-:W-:Y:S01]  /*7d00*/  FMUL R9, R38.reuse, R13 ;  /* 0x0000000d26097220 */ /* 0x040fe20000400000 */
[----:B------:R-:W-:Y:S01]  /*7d10*/  F2FP.BF16.F32.PACK_AB R55, R11, R6 ;  /* 0x000000060b37723e */ /* 0x000fe200000010ff */
[C---:B------:R-:W-:Y:S01]  /*7d20*/  FMUL R10, R38.reuse, R14 ;  /* 0x0000000e260a7220 */ /* 0x040fe20000400000 */
[----:B------:R-:W-:Y:S01]  /*7d30*/  FMUL R15, R38, R15 ;  /* 0x0000000f260f7220 */ /* 0x000fe20000400000 */
[----:B------:R-:W-:Y:S01]  /*7d40*/  FFMA R8, R41, R43, R8 ;  /* 0x0000002b29087223 */ /* 0x000fe20000000008 */
[----:B------:R-:W-:Y:S01]  /*7d50*/  SHF.L.U32 R43, R59, 0x10, RZ ;  /* 0x000000103b2b7819 */ /* 0x000fe200000006ff */
[C---:B------:R-:W-:Y:S01]  /*7d60*/  FFMA R9, R41.reuse, R40, R9 ;  /* 0x0000002829097223 */ /* 0x040fe20000000009 */
[C---:B------:R-:W-:Y:S01]  /*7d70*/  SHF.L.U32 R40, R58.reuse, 0x10, RZ ;  /* 0x000000103a287819 */ /* 0x040fe200000006ff */
        /* <DEDUP_REMOVED lines=8> */
[----:B------:R-:W-:Y:S01]  /*7e00*/  FMUL R14, R38, R18 ;  /* 0x00000012260e7220 */ /* 0x000fe20000400000 */
[----:B------:R-:W-:Y:S01]  /*7e10*/  FFMA R12, R41, R40, R12 ;  /* 0x00000028290c7223 */ /* 0x000fe2000000000c */
[----:B------:R-:W-:Y:S01]  /*7e20*/  LOP3.LUT R40, R59, 0xffff0000, RZ, 0xc0, !PT ;  /* 0xffff00003b287812 */ /* 0x000fe200078ec0ff */
[C---:B------:R-:W-:Y:S01]  /*7e30*/  FFMA R13, R41.reuse, R42, R13 ;  /* 0x0000002a290d7223 */ /* 0x040fe2000000000d */
[----:B------:R-:W-:Y:S01]  /*7e40*/  LOP3.LUT R42, R64, 0xffff0000, RZ, 0xc0, !PT ;  /* 0xffff0000402a7812 */ /* 0x000fe200078ec0ff */
[----:B------:R-:W-:Y:S01]  /*7e50*/  FMUL R19, R38, R19 ;  /* 0x0000001326137220 */ /* 0x000fe20000400000 */
[----:B------:R-:W-:Y:S01]  /*7e60*/  FFMA R14, R41, R43, R14 ;  /* 0x0000002b290e7223 */ /* 0x000fe2000000000e */
[----:B------:R-:W-:Y:S01]  /*7e70*/  SHF.L.U32 R43, R64, 0x10, RZ ;  /* 0x00000010402b7819 */ /* 0x000fe200000006ff */
[----:B------:R1:W-:Y:S01]  /*7e80*/  STS.128 [R82], R52 ;  /* 0x0000003452007388 */ /* 0x0003e20000000c00 */
[----:B------:R-:W-:Y:S01]  /*7e90*/  F2FP.BF16.F32.PACK_AB R62, R13, R12 ;  /* 0x0000000c0d3e723e */ /* 0x000fe200000010ff */
[C---:B------:R-:W-:Y:S01]  /*7ea0*/  FMUL R16, R38.reuse, R20 ;  /* 0x0000001426107220 */ /* 0x040fe20000400000 */
        /* <DEDUP_REMOVED lines=8> */
[C---:B------:R-:W-:Y:S01]  /*7f30*/  FFMA R17, R41.reuse, R42, R17 ;  /* 0x0000002a29117223 */ /* 0x040fe20000000011 */
[----:B------:R-:W-:Y:S01]  /*7f40*/  FFMA R18, R41, R45, R18 ;  /* 0x0000002d29127223 */ /* 0x000fe20000000012 */
[----:B------:R1:W-:Y:S01]  /*7f50*/  STS.128 [R83+0x10], R60 ;  /* 0x0000103c53007388 */ /* 0x0003e20000000c00 */
[----:B------:R-:W-:Y:S01]  /*7f60*/  SHF.L.U32 R45, R67, 0x10, RZ ;  /* 0x00000010432d7819 */ /* 0x000fe200000006ff */
[----:B------:R-:W-:Y:S01]  /*7f70*/  FFMA R23, R41, R40, R23 ;  /* 0x0000002829177223 */ /* 0x000fe20000000017 */
[----:B------:R-:W-:Y:S01]  /*7f80*/  LOP3.LUT R40, R66, 0xffff0000, RZ, 0xc0, !PT ;  /* 0xffff000042287812 */ /* 0x000fe200078ec0ff */
[C---:B------:R-:W-:Y:S01]  /*7f90*/  FMUL R20, R38.reuse, R24 ;  /* 0x0000001826147220 */ /* 0x040fe20000400000 */
[----:B------:R-:W-:Y:S01]  /*7fa0*/  LOP3.LUT R42, R67, 0xffff0000, RZ, 0xc0, !PT ;  /* 0xffff0000432a7812 */ /* 0x000fe200078ec0ff */
[C---:B------:R-:W-:Y:S01]  /*7fb0*/  FMUL R21, R38.reuse, R25 ;  /* 0x0000001926157220 */ /* 0x040fe20000400000 */
[----:B------:R-:W-:Y:S01]  /*7fc0*/  F2FP.BF16.F32.PACK_AB R68, R17, R16 ;  /* 0x000000101144723e */ /* 0x000fe200000010ff */
[C---:B------:R-:W-:Y:S01]  /*7fd0*/  FMUL R22, R38.reuse, R26 ;  /* 0x0000001a26167220 */ /* 0x040fe20000400000 */
[----:B------:R-:W-:Y:S01]  /*7fe0*/  FMUL R27, R38, R27 ;  /* 0x0000001b261b7220 */ /* 0x000fe20000400000 */
[C---:B------:R-:W-:Y:S01]  /*7ff0*/  FFMA R20, R41.reuse, R43, R20 ;  /* 0x0000002b29147223 */ /* 0x040fe20000000014 */
[C---:B------:R-:W-:Y:S01]  /*8000*/  FFMA R21, R41.reuse, R40, R21 ;  /* 0x0000002829157223 */ /* 0x040fe20000000015 */
[C---:B------:R-:W-:Y:S01]  /*8010*/  FFMA R22, R41.reuse, R45, R22 ;  /* 0x0000002d29167223 */ /* 0x040fe20000000016 */
[----:B------:R-:W-:Y:S01]  /*8020*/  FFMA R27, R41, R42, R27 ;  /* 0x0000002a291b7223 */ /* 0x000fe2000000001b */
[----:B------:R-:W-:Y:S01]  /*8030*/  SHF.L.U32 R40, R72, 0x10, RZ ;  /* 0x0000001048287819 */ /* 0x000fe200000006ff */
[----:B------:R-:W-:Y:S01]  /*8040*/  FMUL R24, R38, R28 ;  /* 0x0000001c26187220 */ /* 0x000fe20000400000 */
[----:B------:R-:W-:Y:S01]  /*8050*/  LOP3.LUT R42, R72, 0xffff0000, RZ, 0xc0, !PT ;  /* 0xffff0000482a7812 */ /* 0x000fe200078ec0ff */
[C---:B------:R-:W-:Y:S01]  /*8060*/  FMUL R25, R38.reuse, R29 ;  /* 0x0000001d26197220 */ /* 0x040fe20000400000 */
[----:B------:R-:W-:Y:S01]  /*8070*/  SHF.L.U32 R43, R73, 0x10, RZ ;  /* 0x00000010492b7819 */ /* 0x000fe200000006ff */
[C---:B------:R-:W-:Y:S01]  /*8080*/  FMUL R26, R38.reuse, R30 ;  /* 0x0000001e261a7220 */ /* 0x040fe20000400000 */
[C---:B------:R-:W-:Y:S01]  /*8090*/  FFMA R24, R41.reuse, R40, R24 ;  /* 0x0000002829187223 */ /* 0x040fe20000000018 */
[----:B------:R-:W-:Y:S01]  /*80a0*/  FFMA R25, R41, R42, R25 ;  /* 0x0000002a29197223 */ /* 0x000fe20000000019 */
[----:B------:R-:W-:Y:S01]  /*80b0*/  LOP3.LUT R40, R73, 0xffff0000, RZ, 0xc0, !PT ;  /* 0xffff000049287812 */ /* 0x000fe200078ec0ff */
[----:B------:R-:W-:Y:S01]  /*80c0*/  FFMA R26, R41, R43, R26 ;  /* 0x0000002b291a7223 */ /* 0x000fe2000000001a */
[----:B------:R-:W-:Y:S01]  /*80d0*/  FMUL R31, R38, R31 ;  /* 0x0000001f261f7220 */ /* 0x000fe20000400000 */
[----:B------:R-:W-:Y:S01]  /*80e0*/  SHF.L.U32 R43, R74, 0x10, RZ ;  /* 0x000000104a2b7819 */ /* 0x000fe200000006ff */
[----:B------:R-:W-:Y:S01]  /*80f0*/  FMUL R28, R38, R32 ;  /* 0x00000020261c7220 */ /* 0x000fe20000400000 */
[----:B------:R-:W-:Y:S01]  /*8100*/  LOP3.LUT R42, R74, 0xffff0000, RZ, 0xc0, !PT ;  /* 0xffff00004a2a7812 */ /* 0x000fe200078ec0ff */
[C---:B------:R-:W-:Y:S01]  /*8110*/  FMUL R29, R38.reuse, R33 ;  /* 0x00000021261d7220 */ /* 0x040fe20000400000 */
[----:B------:R-:W-:Y:S01]  /*8120*/  SHF.L.U32 R45, R75, 0x10, RZ ;  /* 0x000000104b2d7819 */ /* 0x000fe200000006ff */
[C---:B------:R-:W-:Y:S01]  /*8130*/  FMUL R30, R38.reuse, R34 ;  /* 0x00000022261e7220 */ /* 0x040fe20000400000 */
[----:B------:R-:W-:Y:S01]  /*8140*/  FFMA R31, R41, R40, R31 ;  /* 0x00000028291f7223 */ /* 0x000fe2000000001f */
[----:B------:R-:W-:Y:S01]  /*8150*/  FMUL R35, R38, R35 ;  /* 0x0000002326237220 */ /* 0x000fe20000400000 */
[----:B------:R-:W-:Y:S01]  /*8160*/  F2FP.BF16.F32.PACK_AB R69, R23, R18 ;  /* 0x000000121745723e */ /* 0x000fe200000010ff */
[----:B------:R-:W-:Y:S01]  /*8170*/  FFMA R28, R41, R43, R28 ;  /* 0x0000002b291c7223 */ /* 0x000fe2000000001c */
[----:B------:R-:W-:Y:S01]  /*8180*/  F2FP.BF16.F32.PACK_AB R70, R21, R20 ;  /* 0x000000141546723e */ /* 0x000fe200000010ff */
[----:B------:R-:W-:Y:S01]  /*8190*/  FFMA R29, R41, R42, R29 ;  /* 0x0000002a291d7223 */ /* 0x000fe2000000001d */
[----:B------:R-:W-:Y:S01]  /*81a0*/  F2FP.BF16.F32.PACK_AB R71, R27, R22 ;  /* 0x000000161b47723e */ /* 0x000fe200000010ff */
[C---:B------:R-:W-:Y:S01]  /*81b0*/  FFMA R30, R41.reuse, R45, R30 ;  /* 0x0000002d291e7223 */ /* 0x040fe2000000001e */
[----:B------:R-:W-:Y:S01]  /*81c0*/  FFMA R35, R41, R44, R35 ;  /* 0x0000002c29237223 */ /* 0x000fe20000000023 */
[----:B------:R-:W-:Y:S02]  /*81d0*/  F2FP.BF16.F32.PACK_AB R104, R25, R24 ;  /* 0x000000181968723e */ /* 0x000fe400000010ff */
[----:B------:R1:W-:Y:S01]  /*81e0*/  STS.128 [R47+0x20], R68 ;  /* 0x000020442f007388 */ /* 0x0003e20000000c00 */
[----:B------:R-:W-:Y:S02]  /*81f0*/  F2FP.BF16.F32.PACK_AB R105, R31, R26 ;  /* 0x0000001a1f69723e */ /* 0x000fe400000010ff */
[----:B------:R-:W-:Y:S02]  /*8200*/  F2FP.BF16.F32.PACK_AB R106, R29, R28 ;  /* 0x0000001c1d6a723e */ /* 0x000fe400000010ff */
[----:B------:R-:W-:Y:S05]  /*8210*/  F2FP.BF16.F32.PACK_AB R107, R35, R30 ;  /* 0x0000001e236b723e */ /* 0x000fea00000010ff */
[----:B------:R1:W-:Y:S01]  /*8220*/  STS.128 [R46+0x10], R104 ;  /* 0x000010682e007388 */ /* 0x0003e20000000c00 */
[----:B------:R-:W-:Y:S01]  /*8230*/  @!PT LDS RZ, [RZ] ;  /* 0x00000000fffff984 */ /* 0x000fe20000000800 */
[----:B------:R-:W-:Y:S01]  /*8240*/  @!PT LDS RZ, [RZ] ;  /* 0x00000000fffff984 */ /* 0x000fe20000000800 */
[----:B------:R-:W-:Y:S01]  /*8250*/  @!PT LDS RZ, [RZ] ;  /* 0x00000000fffff984 */ /* 0x000fe20000000800 */
[----:B------:R-:W-:Y:S01]  /*8260*/  @!PT LDS RZ, [RZ] ;  /* 0x00000000fffff984 */ /* 0x000fe20000000800 */
[----:B------:R2:W-:Y:S07]  /*8270*/  MEMBAR.ALL.CTA ;  /* 0x0000000000007992 */ /* 0x0005ee0000008000 */
[----:B--2---:R-:W2:Y:S02]  /*8280*/  FENCE.VIEW.ASYNC.S ;  /* 0x00000000000073c6 */ /* 0x004ea40000000000 */
[----:B--2---:R-:W-:Y:S06]  /*8290*/  BAR.SYNC.DEFER_BLOCKING 0x1, 0x80 ;  /* 0x0042000000007b1d */ /* 0x004fec0000010000 */
[----:B------:R-:W-:Y:S05]  /*82a0*/  @P0 BRA `(.L_x_130) ;  /* 0x0000000000240947 */ /* 0x000fea0003800000 */
[----:B------:R-:W2:Y:S01]  /*82b0*/  LDCU.64 UR6, c[0x0][0x348] ;  /* 0x00006900ff0677ac */ /* 0x000ea20008000a00 */
[----:B------:R-:W-:Y:S01]  /*82c0*/  R2UR UR5, R110 ;  /* 0x000000006e0572ca */ /* 0x000fe200000e0000 */
[----:B------:R-:W-:Y:S11]  /*82d0*/  UMOV UR51, UR36 ;  /* 0x0000002400337c82 */ /* 0x000ff60008000000 */
[----:B------:R-:W-:Y:S01]  /*82e0*/  @!UPT UIADD3 URZ, UPT, UPT, URZ, URZ, URZ ;  /* 0x000000fffffff290 */ /* 0x000fe2000fffe0ff */
[----:B------:R-:W-:Y:S02]  /*82f0*/  UIADD3 UR48, UPT, UPT, UR47, 0x200, UR5 ;  /* 0x000002002f307890 */ /* 0x000fe4000fffe005 */
[----:B--2---:R-:W-:Y:S04]  /*8300*/  UIADD3 UR4, UP0, UPT, UR6, 0xa80, URZ ;  /* 0x00000a8006047890 */ /* 0x004fe8000ff1e0ff */
[----:B------:R-:W-:Y:S09]  /*8310*/  UIADD3.X UR5, UPT, UPT, URZ, UR7, URZ, UP0, !UPT ;  /* 0x00000007ff057290 */ /* 0x000ff200087fe4ff */
[----:B------:R2:W-:Y:S02]  /*8320*/  UTMASTG.3D [UR48], [UR4] ;  /* 0x00000030040073b5 */ /* 0x0005e40008010000 */
[----:B--2---:R0:W-:Y:S02]  /*8330*/  UTMACMDFLUSH ;  /* 0x00000000000079b7 */ /* 0x0041e40000000000 */
.L_x_130:
[----:B------:R-:W-:Y:S05]  /*8340*/  BSYNC.RECONVERGENT B0 ;  /* 0x0000000000007941 */ /* 0x000fea0003800200 */
.L_x_129:
[----:B------:R-:W-:Y:S01]  /*8350*/  UIADD3 UR44, UPT, UPT, UR46, 0x1, URZ ;  /* 0x000000012e2c7890 */ /* 0x000fe2000fffe0ff */
[----:B------:R-:W-:Y:S03]  /*8360*/  BSSY.RECONVERGENT B0, `(.L_x_131) ;  /* 0x0000005000007945 */ /* 0x000fe60003800200 */
[----:B------:R-:W-:Y:S04]  /*8370*/  UISETP.NE.AND UP0, UPT, UR44, 0x3, UPT ;  /* 0x000000032c00788c */ /* 0x000fe8000bf05270 */
[----:B------:R-:W-:Y:S01]  /*8380*/  USEL UR45, UR44, URZ, UP0 ;  /* 0x000000ff2c2d7287 */ /* 0x000fe20008000000 */
[----:B------:R-:W-:Y:S11]  /*8390*/  @P0 BRA `(.L_x_132) ;  /* 0x0000000000040947 */ /* 0x000ff60003800000 */
[----:B------:R-:W-:Y:S04]  /*83a0*/  DEPBAR.LE SB0, 0x1 ;  /* 0x000080400000791a */ /* 0x000fe80000000000 */
.L_x_132:
[----:B------:R-:W-:Y:S05]  /*83b0*/  BSYNC.RECONVERGENT B0 ;  /* 0x0000000000007941 */ /* 0x000fea0003800200 */
.L_x_131:
[----:B------:R-:W-:Y:S01]  /*83c0*/  BAR.SYNC.DEFER_BLOCKING 0x1, 0x80 ;  /* 0x0042000000007b1d */ /* 0x000fe20000010000 */
[----:B------:R-:W-:Y:S01]  /*83d0*/  ISETP.NE.AND P1, PT, R108, RZ, PT ;  /* 0x000000ff6c00720c */ /* 0x000fe20003f25270 */
[----:B------:R-:W-:Y:S01]  /*83e0*/  UISETP.NE.AND UP0, UPT, UR53, URZ, UPT ;  /* 0x000000ff3500728c */ /* 0x000fe2000bf05270 */
[----:B------:R-:W-:Y:S11]  /*83f0*/  LEA R2, R112, UR47, 0x3 ;  /* 0x0000002f70027c11 */ /* 0x000ff6000f8e18ff */
[----:B------:R-:W-:Y:S01]  /*8400*/  @P1 SHF.L.U32 R3, R111, 0x1f, RZ ;  /* 0x0000001f6f031819 */ /* 0x000fe200000006ff */
[----:B------:R-:W-:Y:S06]  /*8410*/  BRA.U !UP0, `(.L_x_133) ;  /* 0x0000000108247547 */ /* 0x000fec000b800000 */
[----:B------:R-:W-:Y:S01]  /*8420*/  IMAD.U32 R5, RZ, RZ, UR52 ;  /* 0x00000034ff057e24 */ /* 0x000fe2000f8e00ff */
[----:B------:R-:W-:Y:S01]  /*8430*/  MOV R0, UR57 ;  /* 0x0000003900007c02 */ /* 0x000fe20008000f00 */
[----:B------:R-:W-:Y:S03]  /*8440*/  UIADD3 UR4, UPT, UPT, UR52, 0x1, URZ ;  /* 0x0000000134047890 */ /* 0x000fe6000fffe0ff */
[----:B------:R-:W-:Y:S01]  /*8450*/  @P1 LEA R5, R5, UR47, 0x3 ;  /* 0x0000002f05051c11 */ /* 0x000fe2000f8e18ff */
[----:B------:R-:W-:Y:S04]  /*8460*/  UISETP.NE.AND UP0, UPT, UR4, 0x3, UPT ;  /* 0x000000030400788c */ /* 0x000fe8000bf05270 */
[----:B------:R-:W-:Y:S01]  /*8470*/  @P1 VIADD R5, R5, 0x118 ;  /* 0x0000011805051836 */ /* 0x000fe20000000000 */
[----:B------:R-:W-:Y:S04]  /*8480*/  USEL UR52, UR4, URZ, UP0 ;  /* 0x000000ff04347287 */ /* 0x000fe80008000000 */
[----:B------:R-:W-:Y:S04]  /*8490*/  @P1 PRMT R0, R0, 0x654, R5 ;  /* 0x0000065400001816 */ /* 0x000fe80000000005 */
[----:B------:R2:W-:Y:S04]  /*84a0*/  @P1 SYNCS.ARRIVE.TRANS64.RED.A1T0 RZ, [R0+URZ], RZ ;  /* 0x000000ff00ff19a7 */ /* 0x0005e800081004ff */
.L_x_133:
[----:B------:R-:W4:Y:S01]  /*84b0*/  @P1 SYNCS.PHASECHK.TRANS64.TRYWAIT P0, [R2+URZ+0x100], R3 ;  /* 0x00010003020015a7 */ /* 0x000f2200080011ff */
[----:B------:R-:W-:Y:S01]  /*84c0*/  BSSY B1, `(.L_x_134) ;  /* 0x0000015000017945 */ /* 0x000fe20003800000 */
[----:B----4-:R-:W-:Y:S03]  /*84d0*/  @P1 SEL R109, RZ, 0x1, !P0 ;  /* 0x00000001ff6d1807 */ /* 0x010fe60004000000 */
[----:B------:R-:W-:Y:S05]  /*84e0*/  @!P1 BRA `(.L_x_135) ;  /* 0x0000000000489947 */ /* 0x000fea0003800000 */
[----:B------:R-:W-:Y:S01]  /*84f0*/  ISETP.NE.AND P1, PT, R113, RZ, PT ;  /* 0x000000ff7100720c */ /* 0x000fe20003f25270 */
[----:B------:R-:W-:Y:S01]  /*8500*/  BSSY B0, `(.L_x_136) ;  /* 0x000000a000007945 */ /* 0x000fe20003800000 */
[----:B------:R-:W-:Y:S11]  /*8510*/  ISETP.NE.AND P0, PT, R109, RZ, PT ;  /* 0x000000ff6d00720c */ /* 0x000ff60003f05270 */
[----:B------:R-:W-:Y:S04]  /*8520*/  @P1 IMAD R112, R112, 0x2000, R97 ;  /* 0x0000200070701824 */ /* 0x000fe800078e0261 */
[----:B------:R-:W-:Y:S01]  /*8530*/  @P1 IMAD.IADD R5, R81, 0x1, R112 ;  /* 0x0000000151051824 */ /* 0x000fe200078e0270 */
[----:B------:R-:W-:Y:S03]  /*8540*/  @P1 IADD3 R3, PT, PT, R80, R112, RZ ;  /* 0x0000007050031210 */ /* 0x000fe60007ffe0ff */
[----:B--2---:R-:W-:Y:S01]  /*8550*/  @P1 IMAD.IADD R0, R96, 0x1, R5 ;  /* 0x0000000160001824 */ /* 0x004fe200078e0205 */
[----:B------:R-:W-:Y:S06]  /*8560*/  @P0 BRA `(.L_x_137) ;  /* 0x00000000000c0947 */ /* 0x000fec0003800000 */
[----:B------:R-:W-:Y:S04]  /*8570*/  SHF.L.U32 R111, R111, 0x1f, RZ ;  /* 0x0000001f6f6f7819 */ /* 0x000fe800000006ff */
[----:B------:R-:W2:Y:S02]  /*8580*/  SYNCS.PHASECHK.TRANS64.TRYWAIT P0, [R2+URZ+0x100], R111 ;  /* 0x0001006f020075a7 */ /* 0x000ea400080011ff */
[----:B--2---:R-:W-:Y:S05]  /*8590*/  @!P0 BRA `(.L_x_138) ;  /* 0x0000001c007c8947 */ /* 0x004fea0003800000 */
.L_x_137:
[----:B------:R-:W-:Y:S05]  /*85a0*/  BSYNC B0 ;  /* 0x0000000000007941 */ /* 0x000fea0003800000 */
.L_x_136:
[----:B------:R-:W-:Y:S11]  /*85b0*/  ISETP.NE.AND P0, PT, R113, RZ, PT ;  /* 0x000000ff7100720c */ /* 0x000ff60003f05270 */
[----:B------:R-:W-:Y:S02]  /*85c0*/  @!UPT UIADD3 URZ, UPT, UPT, URZ, URZ, URZ ;  /* 0x000000fffffff290 */ /* 0x000fe4000fffe0ff */
[----:B------:R4:W1:Y:S04]  /*85d0*/  @P0 LDS.128 R48, [R112] ;  /* 0x0000000070300984 */ /* 0x0008680000000c00 */
[----:B------:R4:W1:Y:S04]  /*85e0*/  @P0 LDS.128 R64, [R3+0x20] ;  /* 0x0000200003400984 */ /* 0x0008680000000c00 */
[----:B------:R4:W1:Y:S04]  /*85f0*/  @P0 LDS.128 R56, [R5+0x10] ;  /* 0x0000100005380984 */ /* 0x0008680000000c00 */
[----:B------:R4:W1:Y:S02]  /*8600*/  @P0 LDS.128 R72, [R0+0x10] ;  /* 0x0000100000480984 */ /* 0x0008640000000c00 */
.L_x_135:
[----:B------:R-:W-:Y:S05]  /*8610*/  BSYNC B1 ;  /* 0x0000000000017941 */ /* 0x000fea0003800000 */
.L_x_134:
[----:B--2-4-:R-:W-:Y:S05]  /*8620*/  VIADD R0, R39, 0x20 ;  /* 0x0000002027007836 */ /* 0x014fea0000000000 */
[----:B------:R-:W-:Y:S04]  /*8630*/  SHF.R.U32.HI R0, RZ, 0x15, R0 ;  /* 0x00000015ff007819 */ /* 0x000fe80000011600 */
[----:B------:R-:W-:Y:S11]  /*8640*/  LOP3.LUT P0, RZ, R0, 0x3, R85, 0x48, !PT ;  /* 0x0000000300ff7812 */ /* 0x000ff60007804855 */
[----:B------:R-:W-:Y:S02]  /*8650*/  @!UPT UIADD3 URZ, UPT, UPT, URZ, URZ, URZ ;  /* 0x000000fffffff290 */ /* 0x000fe4000fffe0ff */
[----:B------:R-:W-:Y:S05]  /*8660*/  @!P0 BRA `(.L_x_139) ;  /* 0x0000000000408947 */ /* 0x000fea0003800000 */
[----:B------:R-:W2:Y:S01]  /*8670*/  LDCU.64 UR8, c[0x4][0x70] ;  /* 0x01000e00ff0877ac */ /* 0x000ea20008000a00 */
[----:B------:R-:W-:Y:S01]  /*8680*/  MOV R3, 0x0 ;  /* 0x0000000000037802 */ /* 0x000fe20000000f00 */
[----:B------:R-:W-:Y:S02]  /*8690*/  HFMA2 R12, -RZ, RZ, 0, 5.9604644775390625e-08 ;  /* 0x00000001ff0c7431 */ /* 0x000fe400000001ff */
[----:B------:R-:W-:Y:S02]  /*86a0*/  IMAD.MOV.U32 R8, RZ, RZ, 0x192 ;  /* 0x00000192ff087424 */ /* 0x000fe400078e00ff */
[----:B------:R-:W-:Y:S01]  /*86b0*/  IMAD.MOV.U32 R13, RZ, RZ, RZ ;  /* 0x000000ffff0d7224 */ /* 0x000fe200078e00ff */
[----:B------:R-:W4:Y:S01]  /*86c0*/  LDCU.64 UR6, c[0x4][0x78] ;  /* 0x01000f00ff0677ac */ /* 0x000f220008000a00 */
[----:B------:R-:W1:Y:S01]  /*86d0*/  LDC.64 R2, c[0x4][R3] ;  /* 0x0100000003027b82 */ /* 0x000e620000000a00 */
[----:B------:R-:W5:Y:S01]  /*86e0*/  LDCU.64 UR4, c[0x4][0x10] ;  /* 0x01000200ff0477ac */ /* 0x000f620008000a00 */
[----:B--2---:R-:W-:Y:S01]  /*86f0*/  MOV R5, UR9 ;  /* 0x0000000900057c02 */ /* 0x004fe20008000f00 */
[----:B------:R-:W-:Y:S01]  /*8700*/  IMAD.U32 R4, RZ, RZ, UR8 ;  /* 0x00000008ff047e24 */ /* 0x000fe2000f8e00ff */
[----:B----4-:R-:W-:Y:S01]  /*8710*/  MOV R7, UR7 ;  /* 0x0000000700077c02 */ /* 0x010fe20008000f00 */
[----:B------:R-:W-:Y:S01]  /*8720*/  IMAD.U32 R6, RZ, RZ, UR6 ;  /* 0x00000006ff067e24 */ /* 0x000fe2000f8e00ff */
[----:B-----5:R-:W-:Y:S01]  /*8730*/  MOV R11, UR5 ;  /* 0x00000005000b7c02 */ /* 0x020fe20008000f00 */
[----:B------:R-:W-:Y:S02]  /*8740*/  IMAD.U32 R10, RZ, RZ, UR4 ;  /* 0x00000004ff0a7e24 */ /* 0x000fe4000f8e00ff */
[----:B------:R-:W-:Y:S07]  /*8750*/  LEPC R20, `(.L_x_139) ;  /* 0x000000001014794e */ /* 0x000fee0000000000 */
[----:B-1-3--:R-:W-:Y:S05]  /*8760*/  CALL.ABS.NOINC R2 ;  /* 0x0000000002007343 */ /* 0x00afea0003c00000 */
.L_x_139:
[----:B------:R-:W-:Y:S01]  /*8770*/  ISETP.NE.AND P0, PT, R98, RZ, PT ;  /* 0x000000ff6200720c */ /* 0x000fe20003f05270 */
[----:B------:R-:W-:Y:S05]  /*8780*/  WARPSYNC.ALL ;  /* 0x0000000000007948 */ /* 0x000fea0003800000 */
[----:B------:R-:W-:Y:S01]  /*8790*/  R2UR UR4, R39 ;  /* 0x00000000270472ca */ /* 0x000fe200000e0000 */
[----:B------:R-:W-:Y:S01]  /*87a0*/  BSSY.RECONVERGENT B0, `(.L_x_140) ;  /* 0x0000090000007945 */ /* 0x000fe20003800200 */
[C---:B-1----:R-:W-:Y:S02]  /*87b0*/  SHF.L.U32 R40, R48.reuse, 0x10, RZ ;  /* 0x0000001030287819 */ /* 0x042fe400000006ff */
[----:B------:R-:W-:Y:S02]  /*87c0*/  LOP3.LUT R42, R48, 0xffff0000, RZ, 0xc0, !PT ;  /* 0xffff0000302a7812 */ /* 0x000fe400078ec0ff */
[C---:B------:R-:W-:Y:S02]  /*87d0*/  SHF.L.U32 R43, R49.reuse, 0x10, RZ ;  /* 0x00000010312b7819 */ /* 0x040fe400000006ff */
[----:B------:R-:W-:Y:S02]  /*87e0*/  LOP3.LUT R44, R49, 0xffff0000, RZ, 0xc0, !PT ;  /* 0xffff0000312c7812 */ /* 0x000fe400078ec0ff */
[C---:B------:R-:W-:Y:S02]  /*87f0*/  SHF.L.U32 R45, R50.reuse, 0x10, RZ ;  /* 0x00000010322d7819 */ /* 0x040fe400000006ff */
[----:B---3--:R-:W-:Y:S01]  /*8800*/  LOP3.LUT R46, R50, 0xffff0000, RZ, 0xc0, !PT ;  /* 0xffff0000322e7812 */ /* 0x008fe200078ec0ff */
[----:B------:R-:W1:Y:S01]  /*8810*/  LDTM.x32 R4, tmem[UR4+0x20] ;  /* 0x00002004000479ee */ /* 0x000e6200082c0000 */
[C---:B------:R-:W-:Y:S01]  /*8820*/  SHF.L.U32 R47, R51.reuse, 0x10, RZ ;  /* 0x00000010332f7819 */ /* 0x040fe200000006ff */
[----:B------:R-:W-:Y:S01]  /*8830*/  USHF.L.U32 UR4, UR45, 0xd, URZ ;  /* 0x0000000d2d047899 */ /* 0x000fe200080006ff */
[----:B------:R-:W-:Y:S01]  /*8840*/  LOP3.LUT R48, R51, 0xffff0000, RZ, 0xc0, !PT ;  /* 0xffff000033307812 */ /* 0x000fe200078ec0ff */
[----:B------:R-:W-:Y:S01]  /*8850*/  NOP ;  /* 0x0000000000007918 */ /* 0x000fe20000000000 */
[C---:B------:R-:W-:Y:S02]  /*8860*/  SHF.L.U32 R49, R56.reuse, 0x10, RZ ;  /* 0x0000001038317819 */ /* 0x040fe400000006ff */
[----:B------:R-:W-:Y:S02]  /*8870*/  LOP3.LUT R51, R56, 0xffff0000, RZ, 0xc0, !PT ;  /* 0xffff000038337812 */ /* 0x000fe400078ec0ff */
[C---:B------:R-:W-:Y:S02]  /*8880*/  SHF.L.U32 R50, R57.reuse, 0x10, RZ ;  /* 0x0000001039327819 */ /* 0x040fe400000006ff */
[----:B------:R-:W-:Y:S02]  /*8890*/  LOP3.LUT R52, R57, 0xffff0000, RZ, 0xc0, !PT ;  /* 0xffff000039347812 */ /* 0x000fe400078ec0ff */
[----:B------:R-:W-:Y:S02]  /*88a0*/  IADD3 R110, PT, PT, R97, UR4, RZ ;  /* 0x00000004616e7c10 */ /* 0x000fe4000fffe0ff */
[C---:B------:R-:W-:Y:S02]  /*88b0*/  SHF.L.U32 R53, R58.reuse, 0x10, RZ ;  /* 0x000000103a357819 */ /* 0x040fe400000006ff */
[----:B------:R-:W-:Y:S02]  /*88c0*/  LOP3.LUT R54, R58, 0xffff0000, RZ, 0xc0, !PT ;  /* 0xffff00003a367812 */ /* 0x000fe400078ec0ff */
[----:B------:R-:W-:Y:S02]  /*88d0*/  SHF.L.U32 R55, R59, 0x10, RZ ;  /* 0x000000103b377819 */ /* 0x000fe400000006ff */
[----:B------:R-:W-:Y:S02]  /*88e0*/  IADD3 R89, PT, PT, R89, 0x170, RZ ;  /* 0x0000017059597810 */ /* 0x000fe40007ffe0ff */
[----:B------:R-:W-:Y:S01]  /*88f0*/  LOP3.LUT R56, R59, 0xffff0000, RZ, 0xc0, !PT ;  /* 0xffff00003b387812 */ /* 0x000fe200078ec0ff */
[C---:B-1----:R-:W-:Y:S01]  /*8900*/  FMUL R4, R38.reuse, R4 ;  /* 0x0000000426047220 */ /* 0x042fe20000400000 */
[----:B------:R-:W-:Y:S01]  /*8910*/  IADD3 R109, PT, PT, R81, R110, RZ ;  /* 0x0000006e516d7210 */ /* 0x000fe20007ffe0ff */
[----:B------:R-:W-:Y:S01]  /*8920*/  FMUL R5, R38, R5 ;  /* 0x0000000526057220 */ /* 0x000fe20000400000 */
[----:B------:R-:W-:Y:S01]  /*8930*/  SHF.L.U32 R57, R64, 0x10, RZ ;  /* 0x0000001040397819 */ /* 0x000fe200000006ff */
[----:B------:R-:W-:Y:S01]  /*8940*/  FMUL R6, R38, R6 ;  /* 0x0000000626067220 */ /* 0x000fe20000400000 */
[----:B------:R-:W-:Y:S01]  /*8950*/  IADD3 R110, PT, PT, R80, R110, RZ ;  /* 0x0000006e506e7210 */ /* 0x000fe20007ffe0ff */
[----:B------:R-:W-:Y:S01]  /*8960*/  FMUL R7, R38, R7 ;  /* 0x0000000726077220 */ /* 0x000fe20000400000 */
[----:B------:R-:W-:Y:S01]  /*8970*/  LOP3.LUT R58, R64, 0xffff0000, RZ, 0xc0, !PT ;  /* 0xffff0000403a7812 */ /* 0x000fe200078ec0ff */
[----:B------:R-:W-:Y:S01]  /*8980*/  FFMA R4, R41, R40, R4 ;  /* 0x0000002829047223 */ /* 0x000fe20000000004 */
[----:B------:R-:W-:Y:S01]  /*8990*/  SHF.L.U32 R59, R65, 0x10, RZ ;  /* 0x00000010413b7819 */ /* 0x000fe200000006ff */
[C---:B------:R-:W-:Y:S01]  /*89a0*/  FMUL R8, R38.reuse, R8 ;  /* 0x0000000826087220 */ /* 0x040fe20000400000 */
[----:B------:R-:W-:Y:S01]  /*89b0*/  LOP3.LUT R89, R89, 0xfefffff8, RZ, 0xc0, !PT ;  /* 0xfefffff859597812 */ /* 0x000fe200078ec0ff */
[----:B------:R-:W-:Y:S01]  /*89c0*/  FFMA R5, R41, R42, R5 ;  /* 0x0000002a29057223 */ /* 0x000fe20000000005 */
[----:B------:R-:W-:Y:S01]  /*89d0*/  LOP3.LUT R60, R65, 0xffff0000, RZ, 0xc0, !PT ;  /* 0xffff0000413c7812 */ /* 0x000fe200078ec0ff */
[----:B------:R-:W-:Y:S01]  /*89e0*/  FMUL R9, R38, R9 ;  /* 0x0000000926097220 */ /* 0x000fe20000400000 */
[----:B------:R-:W-:Y:S01]  /*89f0*/  SHF.L.U32 R61, R66, 0x10, RZ ;  /* 0x00000010423d7819 */ /* 0x000fe200000006ff */
[----:B------:R1:W-:Y:S01]  /*8a00*/  SYNCS.ARRIVE.TRANS64.RED.A1T0 RZ, [R89+URZ], RZ ;  /* 0x000000ff59ff79a7 */ /* 0x0003e200081004ff */
[----:B------:R-:W-:Y:S01]  /*8a10*/  F2FP.BF16.F32.PACK_AB R80, R5, R4 ;  /* 0x000000040550723e */ /* 0x000fe200000010ff */
[C---:B------:R-:W-:Y:S01]  /*8a20*/  FFMA R6, R41.reuse, R43, R6 ;  /* 0x0000002b29067223 */ /* 0x040fe20000000006 */
[----:B------:R-:W-:Y:S01]  /*8a30*/  IADD3 R111, PT, PT, R96, R109, RZ ;  /* 0x0000006d606f7210 */ /* 0x000fe20007ffe0ff */
[C---:B------:R-:W-:Y:S01]  /*8a40*/  FFMA R7, R41.reuse, R44, R7 ;  /* 0x0000002c29077223 */ /* 0x040fe20000000007 */
[C---:B------:R-:W-:Y:S01]  /*8a50*/  FFMA R8, R41.reuse, R45, R8 ;  /* 0x0000002d29087223 */ /* 0x040fe20000000008 */
[----:B------:R-:W-:Y:S01]  /*8a60*/  FFMA R9, R41, R46, R9 ;  /* 0x0000002e29097223 */ /* 0x000fe20000000009 */
[----:B------:R-:W-:Y:S01]  /*8a70*/  FMUL R10, R38, R10 ;  /* 0x0000000a260a7220 */ /* 0x000fe20000400000 */
[----:B------:R-:W-:Y:S01]  /*8a80*/  LOP3.LUT R62, R66, 0xffff0000, RZ, 0xc0, !PT ;  /* 0xffff0000423e7812 */ /* 0x000fe200078ec0ff */
[C---:B------:R-:W-:Y:S01]  /*8a90*/  FMUL R11, R38.reuse, R11 ;  /* 0x0000000b260b7220 */ /* 0x040fe20000400000 */
[----:B------:R-:W-:Y:S01]  /*8aa0*/  F2FP.BF16.F32.PACK_AB R81, R7, R6 ;  /* 0x000000060751723e */ /* 0x000fe200000010ff */
[----:B------:R-:W-:Y:S01]  /*8ab0*/  FFMA R10, R41, R47, R10 ;  /* 0x0000002f290a7223 */ /* 0x000fe2000000000a */
[----:B------:R-:W-:Y:S01]  /*8ac0*/  F2FP.BF16.F32.PACK_AB R82, R9, R8 ;  /* 0x000000080952723e */ /* 0x000fe200000010ff */
[----:B------:R-:W-:Y:S01]  /*8ad0*/  FFMA R11, R41, R48, R11 ;  /* 0x00000030290b7223 */ /* 0x000fe2000000000b */
[C---:B------:R-:W-:Y:S01]  /*8ae0*/  FMUL R0, R38.reuse, R12 ;  /* 0x0000000c26007220 */ /* 0x040fe20000400000 */
[C---:B------:R-:W-:Y:S01]  /*8af0*/  FMUL R2, R38.reuse, R13 ;  /* 0x0000000d26027220 */ /* 0x040fe20000400000 */
[C---:B------:R-:W-:Y:S01]  /*8b00*/  FMUL R3, R38.reuse, R14 ;  /* 0x0000000e26037220 */ /* 0x040fe20000400000 */
[----:B------:R-:W-:Y:S01]  /*8b10*/  SHF.L.U32 R63, R67, 0x10, RZ ;  /* 0x00000010433f7819 */ /* 0x000fe200000006ff */
[----:B------:R-:W-:Y:S01]  /*8b20*/  FFMA R0, R41, R49, R0 ;  /* 0x0000003129007223 */ /* 0x000fe20000000000 */
[----:B------:R-:W-:Y:S01]  /*8b30*/  F2FP.BF16.F32.PACK_AB R83, R11, R10 ;  /* 0x0000000a0b53723e */ /* 0x000fe200000010ff */
[----:B------:R-:W-:Y:S01]  /*8b40*/  FFMA R2, R41, R51, R2 ;  /* 0x0000003329027223 */ /* 0x000fe20000000002 */
[C---:B------:R-:W-:Y:S01]  /*8b50*/  FMUL R15, R38.reuse, R15 ;  /* 0x0000000f260f7220 */ /* 0x040fe20000400000 */
[C---:B------:R-:W-:Y:S01]  /*8b60*/  FMUL R12, R38.reuse, R16 ;  /* 0x00000010260c7220 */ /* 0x040fe20000400000 */
[----:B------:R-:W-:Y:S01]  /*8b70*/  FMUL R13, R38, R17 ;  /* 0x00000011260d7220 */ /* 0x000fe20000400000 */
[----:B------:R1:W-:Y:S01]  /*8b80*/  STS.128 [R97+UR4], R80 ;  /* 0x0000005061007988 */ /* 0x0003e20008000c04 */
[----:B------:R-:W-:Y:S01]  /*8b90*/  LOP3.LUT R64, R67, 0xffff0000, RZ, 0xc0, !PT ;  /* 0xffff000043407812 */ /* 0x000fe200078ec0ff */
[C---:B------:R-:W-:Y:S01]  /*8ba0*/  FFMA R3, R41.reuse, R50, R3 ;  /* 0x0000003229037223 */ /* 0x040fe20000000003 */
[----:B------:R-:W-:Y:S01]  /*8bb0*/  SHF.L.U32 R65, R72, 0x10, RZ ;  /* 0x0000001048417819 */ /* 0x000fe200000006ff */
[C---:B------:R-:W-:Y:S01]  /*8bc0*/  FFMA R15, R41.reuse, R52, R15 ;  /* 0x00000034290f7223 */ /* 0x040fe2000000000f */
[----:B------:R-:W-:Y:S01]  /*8bd0*/  F2FP.BF16.F32.PACK_AB R104, R2, R0 ;  /* 0x000000000268723e */ /* 0x000fe200000010ff */
[C---:B------:R-:W-:Y:S01]  /*8be0*/  FFMA R12, R41.reuse, R53, R12 ;  /* 0x00000035290c7223 */ /* 0x040fe2000000000c */
[C---:B------:R-:W-:Y:S01]  /*8bf0*/  FFMA R13, R41.reuse, R54, R13 ;  /* 0x00000036290d7223 */ /* 0x040fe2000000000d */
[C---:B------:R-:W-:Y:S01]  /*8c00*/  FMUL R14, R38.reuse, R18 ;  /* 0x00000012260e7220 */ /* 0x040fe20000400000 */
[C---:B------:R-:W-:Y:S01]  /*8c10*/  FMUL R19, R38.reuse, R19 ;  /* 0x0000001326137220 */ /* 0x040fe20000400000 */
[C---:B------:R-:W-:Y:S01]  /*8c20*/  FMUL R16, R38.reuse, R20 ;  /* 0x0000001426107220 */ /* 0x040fe20000400000 */
[C---:B------:R-:W-:Y:S01]  /*8c30*/  FMUL R17, R38.reuse, R21 ;  /* 0x0000001526117220 */ /* 0x040fe20000400000 */
[C---:B------:R-:W-:Y:S01]  /*8c40*/  FFMA R14, R41.reuse, R55, R14 ;  /* 0x00000037290e7223 */ /* 0x040fe2000000000e */
        /* <DEDUP_REMOVED lines=9> */
[----:B------:R-:W-:Y:S01]  /*8ce0*/  FFMA R23, R41, R60, R23 ;  /* 0x0000003c29177223 */ /* 0x000fe20000000017 */
[C---:B------:R-:W-:Y:S01]  /*8cf0*/  FMUL R27, R38.reuse, R27 ;  /* 0x0000001b261b7220 */ /* 0x040fe20000400000 */
[----:B------:R-:W-:Y:S01]  /*8d00*/  F2FP.BF16.F32.PACK_AB R105, R15, R3 ;  /* 0x000000030f69723e */ /* 0x000fe200000010ff */
[----:B------:R-:W-:Y:S01]  /*8d10*/  FFMA R20, R41, R61, R20 ;  /* 0x0000003d29147223 */ /* 0x000fe20000000014 */
[----:B------:R-:W-:Y:S01]  /*8d20*/  F2FP.BF16.F32.PACK_AB R106, R13, R12 ;  /* 0x0000000c0d6a723e */ /* 0x000fe200000010ff */
[----:B------:R-:W-:Y:S01]  /*8d30*/  FMUL R24, R38, R28 ;  /* 0x0000001c26187220 */ /* 0x000fe20000400000 */
[----:B------:R-:W-:Y:S01]  /*8d40*/  F2FP.BF16.F32.PACK_AB R107, R19, R14 ;  /* 0x0000000e136b723e */ /* 0x000fe200000010ff */
[----:B------:R-:W-:Y:S01]  /*8d50*/  FFMA R21, R41, R62, R21 ;  /* 0x0000003e29157223 */ /* 0x000fe20000000015 */
[----:B------:R-:W-:Y:S01]  /*8d60*/  LOP3.LUT R66, R72, 0xffff0000, RZ, 0xc0, !PT ;  /* 0xffff000048427812 */ /* 0x000fe200078ec0ff */
[C---:B------:R-:W-:Y:S01]  /*8d70*/  FMUL R25, R38.reuse, R29 ;  /* 0x0000001d26197220 */ /* 0x040fe20000400000 */
[----:B------:R-:W-:Y:S01]  /*8d80*/  SHF.L.U32 R67, R73, 0x10, RZ ;  /* 0x0000001049437819 */ /* 0x000fe200000006ff */
[----:B------:R1:W-:Y:S01]  /*8d90*/  STS.128 [R109+0x10], R104 ;  /* 0x000010686d007388 */ /* 0x0003e20000000c00 */
[----:B------:R-:W-:Y:S01]  /*8da0*/  FFMA R22, R41, R63, R22 ;  /* 0x0000003f29167223 */ /* 0x000fe20000000016 */
[----:B------:R-:W-:Y:S01]  /*8db0*/  LOP3.LUT R68, R73, 0xffff0000, RZ, 0xc0, !PT ;  /* 0xffff000049447812 */ /* 0x000fe200078ec0ff */
[----:B------:R-:W-:Y:S01]  /*8dc0*/  FMUL R26, R38, R30 ;  /* 0x0000001e261a7220 */ /* 0x000fe20000400000 */
[C---:B------:R-:W-:Y:S01]  /*8dd0*/  FFMA R27, R41.reuse, R64, R27 ;  /* 0x00000040291b7223 */ /* 0x040fe2000000001b */
[----:B------:R-:W-:Y:S01]  /*8de0*/  SHF.L.U32 R69, R74, 0x10, RZ ;  /* 0x000000104a457819 */ /* 0x000fe200000006ff */
[----:B------:R-:W-:Y:S01]  /*8df0*/  FMUL R31, R38, R31 ;  /* 0x0000001f261f7220 */ /* 0x000fe20000400000 */
[C---:B------:R-:W-:Y:S01]  /*8e00*/  FFMA R24, R41.reuse, R65, R24 ;  /* 0x0000004129187223 */ /* 0x040fe20000000018 */
[----:B------:R-:W-:Y:S01]  /*8e10*/  LOP3.LUT R70, R74, 0xffff0000, RZ, 0xc0, !PT ;  /* 0xffff00004a467812 */ /* 0x000fe200078ec0ff */
[C---:B------:R-:W-:Y:S01]  /*8e20*/  FMUL R28, R38.reuse, R32 ;  /* 0x00000020261c7220 */ /* 0x040fe20000400000 */
[----:B------:R-:W-:Y:S01]  /*8e30*/  FFMA R25, R41, R66, R25 ;  /* 0x0000004229197223 */ /* 0x000fe20000000019 */
[----:B------:R-:W-:Y:S01]  /*8e40*/  SHF.L.U32 R71, R75, 0x10, RZ ;  /* 0x000000104b477819 */ /* 0x000fe200000006ff */
[C---:B------:R-:W-:Y:S01]  /*8e50*/  FMUL R29, R38.reuse, R33 ;  /* 0x00000021261d7220 */ /* 0x040fe20000400000 */
[----:B------:R-:W-:Y:S01]  /*8e60*/  FFMA R26, R41, R67, R26 ;  /* 0x00000043291a7223 */ /* 0x000fe2000000001a */
[----:B------:R-:W-:Y:S01]  /*8e70*/  LOP3.LUT R72, R75, 0xffff0000, RZ, 0xc0, !PT ;  /* 0xffff00004b487812 */ /* 0x000fe200078ec0ff */
        /* <DEDUP_REMOVED lines=8> */
[----:B------:R-:W-:Y:S01]  /*8f00*/  FFMA R30, R41, R71, R30 ;  /* 0x00000047291e7223 */ /* 0x000fe2000000001e */
[----:B------:R-:W-:Y:S01]  /*8f10*/  F2FP.BF16.F32.PACK_AB R115, R27, R22 ;  /* 0x000000161b73723e */ /* 0x000fe200000010ff */
[----:B------:R-:W-:Y:S01]  /*8f20*/  FFMA R35, R41, R72, R35 ;  /* 0x0000004829237223 */ /* 0x000fe20000000023 */
[----:B------:R-:W-:Y:S02]  /*8f30*/  F2FP.BF16.F32.PACK_AB R116, R25, R24 ;  /* 0x000000181974723e */ /* 0x000fe400000010ff */
[----:B------:R-:W-:Y:S01]  /*8f40*/  F2FP.BF16.F32.PACK_AB R117, R31, R26 ;  /* 0x0000001a1f75723e */ /* 0x000fe200000010ff */
[----:B------:R1:W-:Y:S01]  /*8f50*/  STS.128 [R110+0x20], R112 ;  /* 0x000020706e007388 */ /* 0x0003e20000000c00 */
        /* <DEDUP_REMOVED lines=12> */
[----:B------:R-:W-:Y:S02]  /*9020*/  UIADD3 UR9, UPT, UPT, UR49, 0x20, URZ ;  /* 0x0000002031097890 */ /* 0x000fe4000fffe0ff */
[----:B------:R-:W-:Y:S02]  /*9030*/  UIADD3 UR8, UPT, UPT, UR47, 0x200, UR4 ;  /* 0x000002002f087890 */ /* 0x000fe4000fffe004 */
[----:B--2---:R-:W-:Y:S03]  /*9040*/  UIADD3 UR6, UP0, UPT, UR10, 0xa80, URZ ;  /* 0x00000a800a067890 */ /* 0x004fe6000ff1e0ff */
[----:B------:R-:W-:Y:S01]  /*9050*/  UMOV UR10, UR50 ;  /* 0x00000032000a7c82 */ /* 0x000fe20008000000 */
[----:B------:R-:W-:Y:S03]  /*9060*/  UIADD3.X UR7, UPT, UPT, URZ, UR11, URZ, UP0, !UPT ;  /* 0x0000000bff077290 */ /* 0x000fe600087fe4ff */
[----:B------:R-:W-:Y:S06]  /*9070*/  UMOV UR11, UR36 ;  /* 0x00000024000b7c82 */ /* 0x000fec0008000000 */
[----:B------:R2:W-:Y:S02]  /*9080*/  UTMASTG.3D [UR8], [UR6] ;  /* 0x00000008060073b5 */ /* 0x0005e40008010000 */
[----:B--2---:R0:W-:Y:S02]  /*9090*/  UTMACMDFLUSH ;  /* 0x00000000000079b7 */ /* 0x0041e40000000000 */
.L_x_141:
[----:B------:R-:W-:Y:S05]  /*90a0*/  BSYNC.RECONVERGENT B0 ;  /* 0x0000000000007941 */ /* 0x000fea0003800200 */
.L_x_140:
[----:B------:R-:W-:Y:S01]  /*90b0*/  UIADD3 UR4, UPT, UPT, UR45, 0x1, URZ ;  /* 0x000000012d047890 */ /* 0x000fe2000fffe0ff */
[----:B------:R-:W-:Y:S03]  /*90c0*/  BSSY.RECONVERGENT B0, `(.L_x_142) ;  /* 0x0000008000007945 */ /* 0x000fe60003800200 */
[----:B------:R-:W-:Y:S04]  /*90d0*/  UISETP.NE.AND UP0, UPT, UR4, 0x3, UPT ;  /* 0x000000030400788c */ /* 0x000fe8000bf05270 */
[----:B------:R-:W-:Y:S02]  /*90e0*/  UISETP.EQ.XOR UP1, UPT, UR44, 0x3, !UP0 ;  /* 0x000000032c00788c */ /* 0x000fe4000c722a70 */
[----:B------:R-:W-:Y:S02]  /*90f0*/  USEL UR46, UR4, URZ, UP0 ;  /* 0x000000ff042e7287 */ /* 0x000fe40008000000 */
[----:B------:R-:W-:Y:S04]  /*9100*/  USEL UR5, URZ, 0x1, !UP1 ;  /* 0x00000001ff057887 */ /* 0x000fe8000c800000 */
[----:B------:R-:W-:Y:S01]  /*9110*/  ULOP3.LUT UR54, UR54, UR5, URZ, 0x3c, !UPT ;  /* 0x0000000536367292 */ /* 0x000fe2000f8e3cff */
[----:B------:R-:W-:Y:S11]  /*9120*/  @P0 BRA `(.L_x_143) ;  /* 0x0000000000040947 */ /* 0x000ff60003800000 */
[----:B------:R-:W-:Y:S04]  /*9130*/  DEPBAR.LE SB0, 0x1 ;  /* 0x000080400000791a */ /* 0x000fe80000000000 */
.L_x_143:
[----:B------:R-:W-:Y:S05]  /*9140*/  BSYNC.RECONVERGENT B0 ;  /* 0x0000000000007941 */ /* 0x000fea0003800200 */
.L_x_142:
[----:B------:R-:W-:Y:S01]  /*9150*/  BAR.SYNC.DEFER_BLOCKING 0x1, 0x80 ;  /* 0x0042000000007b1d */ /* 0x000fe20000010000 */
[----:B------:R-:W-:Y:S01]  /*9160*/  UISETP.NE.AND UP0, UPT, UR53, -0x2, UPT ;  /* 0xfffffffe3500788c */ /* 0x000fe2000bf05270 */
[----:B------:R-:W-:Y:S08]  /*9170*/  IADD3 R0, PT, PT, R36, 0x1, RZ ;  /* 0x0000000124007810 */ /* 0x000ff00007ffe0ff */
[----:B------:R-:W-:Y:S05]  /*9180*/  BRA.U !UP0, `(.L_x_144) ;  /* 0x0000000108287547 */ /* 0x000fea000b800000 */
[----:B------:R-:W-:Y:S01]  /*9190*/  ISETP.NE.AND P0, PT, R108, RZ, PT ;  /* 0x000000ff6c00720c */ /* 0x000fe20003f05270 */
[----:B------:R-:W-:Y:S01]  /*91a0*/  IMAD.U32 R3, RZ, RZ, UR52 ;  /* 0x00000034ff037e24 */ /* 0x000fe2000f8e00ff */
[----:B------:R-:W-:Y:S01]  /*91b0*/  UIADD3 UR4, UPT, UPT, UR52, 0x1, URZ ;  /* 0x0000000134047890 */ /* 0x000fe2000fffe0ff */
[----:B------:R-:W-:Y:S03]  /*91c0*/  IMAD.U32 R2, RZ, RZ, UR57 ;  /* 0x00000039ff027e24 */ /* 0x000fe6000f8e00ff */
[----:B------:R-:W-:Y:S04]  /*91d0*/  UISETP.NE.AND UP0, UPT, UR4, 0x3, UPT ;  /* 0x000000030400788c */ /* 0x000fe8000bf05270 */
[----:B------:R-:W-:Y:S03]  /*91e0*/  USEL UR52, UR4, URZ, UP0 ;  /* 0x000000ff04347287 */ /* 0x000fe60008000000 */
[----:B------:R-:W-:Y:S05]  /*91f0*/  @P0 LEA R3, R3, UR47, 0x3 ;  /* 0x0000002f03030c11 */ /* 0x000fea000f8e18ff */
[----:B------:R-:W-:Y:S05]  /*9200*/  @P0 VIADD R3, R3, 0x118 ;  /* 0x0000011803030836 */ /* 0x000fea0000000000 */
[----:B------:R-:W-:Y:S04]  /*9210*/  @P0 PRMT R2, R2, 0x654, R3 ;  /* 0x0000065402020816 */ /* 0x000fe80000000003 */
[----:B------:R2:W-:Y:S03]  /*9220*/  @P0 SYNCS.ARRIVE.TRANS64.RED.A1T0 RZ, [R2+URZ], RZ ;  /* 0x000000ff02ff09a7 */ /* 0x0005e600081004ff */
.L_x_144:
[----:B------:R-:W-:Y:S01]  /*9230*/  R2UR UR6, R103 ;  /* 0x00000000670672ca */ /* 0x000fe200000e0000 */
[----:B------:R-:W-:Y:S01]  /*9240*/  UIADD3 UR53, UPT, UPT, UR53, 0x2, URZ ;  /* 0x0000000235357890 */ /* 0x000fe2000fffe0ff */
[----:B------:R-:W-:Y:S02]  /*9250*/  R2UR UR5, R86 ;  /* 0x00000000560572ca */ /* 0x000fe400000e0000 */
[----:B------:R-:W-:Y:S02]  /*9260*/  R2UR UR4, R87 ;  /* 0x00000000570472ca */ /* 0x000fe400000e0000 */
[----:B------:R-:W-:Y:S02]  /*9270*/  R2UR UR36, R101 ;  /* 0x00000000652472ca */ /* 0x000fe400000e0000 */
[----:B------:R-:W-:Y:S02]  /*9280*/  ISETP.NE.AND P0, PT, R91, 0x2, PT ;  /* 0x000000025b00780c */ /* 0x000fe40003f05270 */
[----:B------:R-:W-:Y:S02]  /*9290*/  ISETP.NE.AND P1, PT, R0, 0x2, PT ;  /* 0x000000020000780c */ /* 0x000fe40003f25270 */
[----:B------:R-:W-:Y:S01]  /*92a0*/  SEL R3, RZ, 0x1, P0 ;  /* 0x00000001ff037807 */ /* 0x000fe20000000000 */
[----:B------:R-:W-:Y:S01]  /*92b0*/  UISETP.NE.AND UP0, UPT, UR6, URZ, UPT ;  /* 0x000000ff0600728c */ /* 0x000fe2000bf05270 */
[----:B--2---:R-:W-:Y:S01]  /*92c0*/  SEL R2, RZ, 0x1, P1 ;  /* 0x00000001ff027807 */ /* 0x004fe20000800000 */
[----:B------:R-:W-:Y:S01]  /*92d0*/  UIADD3 UR25, UPT, UPT, UR37, UR5, URZ ;  /* 0x0000000525197290 */ /* 0x000fe2000fffe0ff */
[----:B------:R-:W-:Y:S01]  /*92e0*/  LOP3.LUT R94, R94, R3, RZ, 0x3c, !PT ;  /* 0x000000035e5e7212 */ /* 0x000fe200078e3cff */
[----:B------:R-:W-:Y:S01]  /*92f0*/  UIADD3 UR26, UPT, UPT, UR38, UR4, URZ ;  /* 0x00000004261a7290 */ /* 0x000fe2000fffe0ff */
[----:B------:R-:W-:Y:S02]  /*9300*/  LOP3.LUT R95, R95, R2, RZ, 0x3c, !PT ;  /* 0x000000025f5f7212 */ /* 0x000fe400078e3cff */
[----:B------:R-:W-:Y:S02]  /*9310*/  SEL R91, R91, RZ, P0 ;  /* 0x000000ff5b5b7207 */ /* 0x000fe40000000000 */
[----:B------:R-:W-:Y:S01]  /*9320*/  SEL R36, R0, RZ, P1 ;  /* 0x000000ff00247207 */ /* 0x000fe20000800000 */
[----:B------:R-:W-:Y:S06]  /*9330*/  BRA.U UP0, `(.L_x_145) ;  /* 0xffffffd500807547 */ /* 0x000fec000b83ffff */
[----:B------:R-:W-:-:S13]  /*9340*/  R2UR UR4, R88 ;  /* 0x00000000580472ca */ /* 0x000fda00000e0000 */
[----:B------:R-:W-:-:S09]  /*9350*/  UISETP.NE.AND UP0, UPT, UR4, URZ, UPT ;  /* 0x000000ff0400728c */ /* 0x000fd2000bf05270 */
[----:B------:R-:W-:Y:S05]  /*9360*/  BRA.U !UP0, `(.L_x_146) ;  /* 0x0000000108487547 */ /* 0x000fea000b800000 */
[----:B------:R-:W2:Y:S02]  /*9370*/  LDCU.64 UR4, c[0x0][0xc90] ;  /* 0x00019200ff0477ac */ /* 0x000ea40008000a00 */
[----:B--2---:R-:W-:-:S04]  /*9380*/  UISETP.NE.U32.AND UP0, UPT, UR4, URZ, UPT ;  /* 0x000000ff0400728c */ /* 0x004fc8000bf05070 */
[----:B------:R-:W-:-:S09]  /*9390*/  UISETP.NE.AND.EX UP0, UPT, UR5, URZ, UPT, UP0 ;  /* 0x000000ff0500728c */ /* 0x000fd2000bf05300 */
[----:B------:R-:W-:Y:S05]  /*93a0*/  BRA.U UP0, `(.L_x_147) ;  /* 0x00000001000c7547 */ /* 0x000fea000b800000 */
[----:B------:R-:W-:-:S13]  /*93b0*/  FSETP.NEU.AND P0, PT, R41, RZ, PT ;  /* 0x000000ff2900720b */ /* 0x000fda0003f0d000 */
[----:B------:R-:W-:Y:S05]  /*93c0*/  @!P0 EXIT ;  /* 0x000000000000894d */ /* 0x000fea0003800000 */
[----:B------:R-:W-:Y:S05]  /*93d0*/  BRA `(.L_x_146) ;  /* 0x00000000002c7947 */ /* 0x000fea0003800000 */
.L_x_147:
[----:B------:R-:W-:Y:S01]  /*93e0*/  ISETP.NE.AND P0, PT, R90, RZ, PT ;  /* 0x000000ff5a00720c */ /* 0x000fe20003f05270 */
[----:B------:R-:W-:-:S12]  /*93f0*/  BSSY.RECONVERGENT B0, `(.L_x_146) ;  /* 0x0000009000007945 */ /* 0x000fd80003800200 */
[----:B------:R-:W-:Y:S05]  /*9400*/  @P0 BRA `(.L_x_148) ;  /* 0x0000000000140947 */ /* 0x000fea0003800000 */
[----:B------:R-:W2:Y:S02]  /*9410*/  LDCU.64 UR4, c[0x0][0xc88] ;  /* 0x00019100ff0477ac */ /* 0x000ea40008000a00 */
[----:B--2---:R-:W-:-:S04]  /*9420*/  ISETP.NE.U32.AND P0, PT, RZ, UR4, PT ;  /* 0x00000004ff007c0c */ /* 0x004fc8000bf05070 */
[----:B------:R-:W-:-:S13]  /*9430*/  ISETP.NE.AND.EX P0, PT, RZ, UR5, PT, P0 ;  /* 0x00000005ff007c0c */ /* 0x000fda000bf05300 */
[----:B------:R-:W-:Y:S05]  /*9440*/  @!P0 EXIT ;  /* 0x000000000000894d */ /* 0x000fea0003800000 */
[----:B------:R-:W-:Y:S05]  /*9450*/  BRA `(.L_x_149) ;  /* 0x0000000000087947 */ /* 0x000fea0003800000 */
.L_x_148:
[----:B------:R-:W-:-:S13]  /*9460*/  FSETP.NEU.AND P0, PT, R41, RZ, PT ;  /* 0x000000ff2900720b */ /* 0x000fda0003f0d000 */
[----:B------:R-:W-:Y:S05]  /*9470*/  @!P0 EXIT ;  /* 0x000000000000894d */ /* 0x000fea0003800000 */
.L_x_149:
[----:B------:R-:W-:Y:S05]  /*9480*/  BSYNC.RECONVERGENT B0 ;  /* 0x0000000000007941 */ /* 0x000fea0003800200 */
.L_x_146:
[----:B------:R-:W-:Y:S01]  /*9490*/  ULEA UR4, UR52, UR47, 0x3 ;  /* 0x0000002f34047291 */ /* 0x000fe2000f8e18ff */
[----:B------:R-:W-:-:S04]  /*94a0*/  DEPBAR.LE SB0, 0x0 ;  /* 0x000080000000791a */ /* 0x000fc80000000000 */
[----:B------:R-:W-:-:S04]  /*94b0*/  UIADD3 UR4, UPT, UPT, UR4, 0x118, URZ ;  /* 0x0000011804047890 */ /* 0x000fc8000fffe0ff */
[----:B------:R-:W-:-:S09]  /*94c0*/  UPRMT UR4, UR57, 0x654, UR4 ;  /* 0x0000065439047896 */ /* 0x000fd20008000004 */
[----:B------:R-:W-:Y:S01]  /*94d0*/  SYNCS.ARRIVE.TRANS64.RED.A1T0 RZ, [UR4], RZ ;  /* 0x000000ffffff79a7 */ /* 0x000fe20008100404 */
[----:B------:R-:W-:Y:S05]  /*94e0*/  EXIT ;  /* 0x000000000000794d */ /* 0x000fea0003800000 */
.L_x_25:
[----:B--2---:R2:W3:Y:S02]  /*94f0*/  SYNCS.PHASECHK.TRANS64.TRYWAIT P0, [R3+URZ+0x190], R2 ;  /* 0x00019002030075a7 */ /* 0x0044e400080011ff */
[----:B---3--:R-:W-:Y:S05]  /*9500*/  @!P0 NANOSLEEP.SYNCS 0x989680 ;  /* 0x009896800000895d */ /* 0x008fea0003900000 */
[----:B------:R-:W3:Y:S02]  /*9510*/  @!P0 SYNCS.PHASECHK.TRANS64 P0, [R3+URZ+0x190], R2 ;  /* 0x00019002030085a7 */ /* 0x000ee400080010ff */
[----:B---3--:R-:W-:Y:S05]  /*9520*/  @!P0 BRA `(.L_x_25) ;  /* 0xfffffffc00f08947 */ /* 0x008fea000383ffff */
[----:B------:R-:W-:Y:S05]  /*9530*/  BRA `(.L_x_150) ;  /* 0xffffff8400dc7947 */ /* 0x000fea000383ffff */
.L_x_28:
[----:B-1----:R-:W-:-:S07]  /*9540*/  MOV R0, UR5 ;  /* 0x0000000500007c02 */ /* 0x002fce0008000f00 */
.L_x_151:
[----:B-1----:R1:W2:Y:S02]  /*9550*/  SYNCS.PHASECHK.TRANS64.TRYWAIT P0, [R0+URZ+0x80], R3 ;  /* 0x00008003000075a7 */ /* 0x0022a400080011ff */
[----:B--2---:R-:W-:Y:S05]  /*9560*/  @!P0 NANOSLEEP.SYNCS 0x989680 ;  /* 0x009896800000895d */ /* 0x004fea0003900000 */
[----:B------:R-:W2:Y:S02]  /*9570*/  @!P0 SYNCS.PHASECHK.TRANS64 P0, [R0+URZ+0x80], R3 ;  /* 0x00008003000085a7 */ /* 0x000ea400080010ff */
[----:B--2---:R-:W-:Y:S05]  /*9580*/  @!P0 BRA `(.L_x_151) ;  /* 0xfffffffc00f08947 */ /* 0x004fea000383ffff */
[----:B------:R-:W-:Y:S05]  /*9590*/  BRA `(.L_x_27) ;  /* 0xffffff8800507947 */ /* 0x000fea000383ffff */
.L_x_37:
[----:B-1----:R-:W-:-:S07]  /*95a0*/  MOV R0, UR7 ;  /* 0x0000000700007c02 */ /* 0x002fce0008000f00 */
.L_x_152:
[----:B-1----:R1:W2:Y:S02]  /*95b0*/  SYNCS.PHASECHK.TRANS64.TRYWAIT P0, [R0+URZ+0x80], R3 ;  /* 0x00008003000075a7 */ /* 0x0022a400080011ff */
[----:B--2---:R-:W-:Y:S05]  /*95c0*/  @!P0 NANOSLEEP.SYNCS 0x989680 ;  /* 0x009896800000895d */ /* 0x004fea0003900000 */
[----:B------:R-:W2:Y:S02]  /*95d0*/  @!P0 SYNCS.PHASECHK.TRANS64 P0, [R0+URZ+0x80], R3 ;  /* 0x00008003000085a7 */ /* 0x000ea400080010ff */
[----:B--2---:R-:W-:Y:S05]  /*95e0*/  @!P0 BRA `(.L_x_152) ;  /* 0xfffffffc00f08947 */ /* 0x004fea000383ffff */
[----:B------:R-:W-:Y:S05]  /*95f0*/  BRA `(.L_x_36) ;  /* 0xffffff8c00747947 */ /* 0x000fea000383ffff */
.L_x_44:
[----:B-1----:R1:W4:Y:S02]  /*9600*/  SYNCS.PHASECHK.TRANS64.TRYWAIT P0, [R3+URZ+0x140], R0 ;  /* 0x00014000030075a7 */ /* 0x00232400080011ff */
[----:B----4-:R-:W-:Y:S05]  /*9610*/  @!P0 NANOSLEEP.SYNCS 0x989680 ;  /* 0x009896800000895d */ /* 0x010fea0003900000 */
[----:B------:R-:W4:Y:S02]  /*9620*/  @!P0 SYNCS.PHASECHK.TRANS64 P0, [R3+URZ+0x140], R0 ;  /* 0x00014000030085a7 */ /* 0x000f2400080010ff */
[----:B----4-:R-:W-:Y:S05]  /*9630*/  @!P0 BRA `(.L_x_44) ;  /* 0xfffffffc00f08947 */ /* 0x010fea000383ffff */
[----:B------:R-:W-:Y:S05]  /*9640*/  BRA `(.L_x_153) ;  /* 0xffffff90007c7947 */ /* 0x000fea000383ffff */
.L_x_48:
[----:B-1----:R-:W-:-:S07]  /*9650*/  MOV R0, UR4 ;  /* 0x0000000400007c02 */ /* 0x002fce0008000f00 */
.L_x_154:
[----:B-1----:R1:W2:Y:S02]  /*9660*/  SYNCS.PHASECHK.TRANS64.TRYWAIT P0, [R0+URZ], R3 ;  /* 0x00000003000075a7 */ /* 0x0022a400080011ff */
[----:B--2---:R-:W-:Y:S05]  /*9670*/  @!P0 NANOSLEEP.SYNCS 0x989680 ;  /* 0x009896800000895d */ /* 0x004fea0003900000 */
[----:B------:R-:W2:Y:S02]  /*9680*/  @!P0 SYNCS.PHASECHK.TRANS64 P0, [R0+URZ], R3 ;  /* 0x00000003000085a7 */ /* 0x000ea400080010ff */
[----:B--2---:R-:W-:Y:S05]  /*9690*/  @!P0 BRA `(.L_x_154) ;  /* 0xfffffffc00f08947 */ /* 0x004fea000383ffff */
[----:B------:R-:W-:Y:S05]  /*96a0*/  BRA `(.L_x_155) ;  /* 0xffffff9800287947 */ /* 0x000fea000383ffff */
.L_x_49:
[----:B------:R-:W-:-:S07]  /*96b0*/  MOV R0, UR5 ;  /* 0x0000000500007c02 */ /* 0x000fce0008000f00 */
.L_x_156:
[----:B-1----:R1:W2:Y:S02]  /*96c0*/  SYNCS.PHASECHK.TRANS64.TRYWAIT P0, [R0+URZ], R3 ;  /* 0x00000003000075a7 */ /* 0x0022a400080011ff */
[----:B--2---:R-:W-:Y:S05]  /*96d0*/  @!P0 NANOSLEEP.SYNCS 0x989680 ;  /* 0x009896800000895d */ /* 0x004fea0003900000 */
[----:B------:R-:W2:Y:S02]  /*96e0*/  @!P0 SYNCS.PHASECHK.TRANS64 P0, [R0+URZ], R3 ;  /* 0x00000003000085a7 */ /* 0x000ea400080010ff */
[----:B--2---:R-:W-:Y:S05]  /*96f0*/  @!P0 BRA `(.L_x_156) ;  /* 0xfffffffc00f08947 */ /* 0x004fea000383ffff */
[----:B------:R-:W-:Y:S05]  /*9700*/  BRA `(.L_x_157) ;  /* 0xffffff9800347947 */ /* 0x000fea000383ffff */
.L_x_50:
[----:B------:R-:W-:-:S07]  /*9710*/  MOV R0, UR5 ;  /* 0x0000000500007c02 */ /* 0x000fce0008000f00 */
.L_x_158:
[----:B-1----:R1:W2:Y:S02]  /*9720*/  SYNCS.PHASECHK.TRANS64.TRYWAIT P0, [R0+URZ], R3 ;  /* 0x00000003000075a7 */ /* 0x0022a400080011ff */
[----:B--2---:R-:W-:Y:S05]  /*9730*/  @!P0 NANOSLEEP.SYNCS 0x989680 ;  /* 0x009896800000895d */ /* 0x004fea0003900000 */
[----:B------:R-:W2:Y:S02]  /*9740*/  @!P0 SYNCS.PHASECHK.TRANS64 P0, [R0+URZ], R3 ;  /* 0x00000003000085a7 */ /* 0x000ea400080010ff */
[----:B--2---:R-:W-:Y:S05]  /*9750*/  @!P0 BRA `(.L_x_158) ;  /* 0xfffffffc00f08947 */ /* 0x004fea000383ffff */
[----:B------:R-:W-:Y:S05]  /*9760*/  BRA `(.L_x_159) ;  /* 0xffffff9800407947 */ /* 0x000fea000383ffff */
.L_x_51:
[----:B------:R-:W-:-:S07]  /*9770*/  MOV R0, UR5 ;  /* 0x0000000500007c02 */ /* 0x000fce0008000f00 */
.L_x_160:
[----:B-1----:R1:W2:Y:S02]  /*9780*/  SYNCS.PHASECHK.TRANS64.TRYWAIT P0, [R0+URZ], R3 ;  /* 0x00000003000075a7 */ /* 0x0022a400080011ff */
[----:B--2---:R-:W-:Y:S05]  /*9790*/  @!P0 NANOSLEEP.SYNCS 0x989680 ;  /* 0x009896800000895d */ /* 0x004fea0003900000 */
[----:B------:R-:W2:Y:S02]  /*97a0*/  @!P0 SYNCS.PHASECHK.TRANS64 P0, [R0+URZ], R3 ;  /* 0x00000003000085a7 */ /* 0x000ea400080010ff */
[----:B--2---:R-:W-:Y:S05]  /*97b0*/  @!P0 BRA `(.L_x_160) ;  /* 0xfffffffc00f08947 */ /* 0x004fea000383ffff */
[----:B------:R-:W-:Y:S05]  /*97c0*/  BRA `(.L_x_161) ;  /* 0xffffff98004c7947 */ /* 0x000fea000383ffff */
.L_x_52:
[----:B------:R-:W-:-:S07]  /*97d0*/  MOV R0, UR5 ;  /* 0x0000000500007c02 */ /* 0x000fce0008000f00 */
.L_x_162:
[----:B-1----:R1:W2:Y:S02]  /*97e0*/  SYNCS.PHASECHK.TRANS64.TRYWAIT P0, [R0+URZ], R3 ;  /* 0x00000003000075a7 */ /* 0x0022a400080011ff */
[----:B--2---:R-:W-:Y:S05]  /*97f0*/  @!P0 NANOSLEEP.SYNCS 0x989680 ;  /* 0x009896800000895d */ /* 0x004fea0003900000 */
[----:B------:R-:W2:Y:S02]  /*9800*/  @!P0 SYNCS.PHASECHK.TRANS64 P0, [R0+URZ], R3 ;  /* 0x00000003000085a7 */ /* 0x000ea400080010ff */
[----:B--2---:R-:W-:Y:S05]  /*9810*/  @!P0 BRA `(.L_x_162) ;  /* 0xfffffffc00f08947 */ /* 0x004fea000383ffff */
[----:B------:R-:W-:Y:S05]  /*9820*/  BRA `(.L_x_163) ;  /* 0xffffff9800587947 */ /* 0x000fea000383ffff */
.L_x_53:
[----:B------:R-:W-:-:S07]  /*9830*/  MOV R0, UR5 ;  /* 0x0000000500007c02 */ /* 0x000fce0008000f00 */
.L_x_164:
[----:B-1----:R1:W2:Y:S02]  /*9840*/  SYNCS.PHASECHK.TRANS64.TRYWAIT P0, [R0+URZ], R3 ;  /* 0x00000003000075a7 */ /* 0x0022a400080011ff */
[----:B--2---:R-:W-:Y:S05]  /*9850*/  @!P0 NANOSLEEP.SYNCS 0x989680 ;  /* 0x009896800000895d */ /* 0x004fea0003900000 */
[----:B------:R-:W2:Y:S02]  /*9860*/  @!P0 SYNCS.PHASECHK.TRANS64 P0, [R0+URZ], R3 ;  /* 0x00000003000085a7 */ /* 0x000ea400080010ff */
[----:B--2---:R-:W-:Y:S05]  /*9870*/  @!P0 BRA `(.L_x_164) ;  /* 0xfffffffc00f08947 */ /* 0x004fea000383ffff */
[----:B------:R-:W-:Y:S05]  /*9880*/  BRA `(.L_x_165) ;  /* 0xffffff9800647947 */ /* 0x000fea000383ffff */
.L_x_54:
[----:B------:R-:W-:-:S07]  /*9890*/  MOV R0, UR5 ;  /* 0x0000000500007c02 */ /* 0x000fce0008000f00 */
.L_x_166:
[----:B-1----:R1:W2:Y:S02]  /*98a0*/  SYNCS.PHASECHK.TRANS64.TRYWAIT P0, [R0+URZ], R3 ;  /* 0x00000003000075a7 */ /* 0x0022a400080011ff */
[----:B--2---:R-:W-:Y:S05]  /*98b0*/  @!P0 NANOSLEEP.SYNCS 0x989680 ;  /* 0x009896800000895d */ /* 0x004fea0003900000 */
[----:B------:R-:W2:Y:S02]  /*98c0*/  @!P0 SYNCS.PHASECHK.TRANS64 P0, [R0+URZ], R3 ;  /* 0x00000003000085a7 */ /* 0x000ea400080010ff */
[----:B--2---:R-:W-:Y:S05]  /*98d0*/  @!P0 BRA `(.L_x_166) ;  /* 0xfffffffc00f08947 */ /* 0x004fea000383ffff */
[----:B------:R-:W-:Y:S05]  /*98e0*/  BRA `(.L_x_167) ;  /* 0xffffff9800707947 */ /* 0x000fea000383ffff */
.L_x_55:
[----:B------:R-:W-:-:S07]  /*98f0*/  MOV R0, UR5 ;  /* 0x0000000500007c02 */ /* 0x000fce0008000f00 */
.L_x_168:
[----:B-1----:R1:W2:Y:S02]  /*9900*/  SYNCS.PHASECHK.TRANS64.TRYWAIT P0, [R0+URZ], R3 ;  /* 0x00000003000075a7 */ /* 0x0022a400080011ff */
[----:B--2---:R-:W-:Y:S05]  /*9910*/  @!P0 NANOSLEEP.SYNCS 0x989680 ;  /* 0x009896800000895d */ /* 0x004fea0003900000 */
[----:B------:R-:W2:Y:S02]  /*9920*/  @!P0 SYNCS.PHASECHK.TRANS64 P0, [R0+URZ], R3 ;  /* 0x00000003000085a7 */ /* 0x000ea400080010ff */
[----:B--2---:R-:W-:Y:S05]  /*9930*/  @!P0 BRA `(.L_x_168) ;  /* 0xfffffffc00f08947 */ /* 0x004fea000383ffff */
[----:B------:R-:W-:Y:S05]  /*9940*/  BRA `(.L_x_169) ;  /* 0xffffff98007c7947 */ /* 0x000fea000383ffff */
.L_x_56:
[----:B------:R-:W-:-:S07]  /*9950*/  MOV R0, UR5 ;  /* 0x0000000500007c02 */ /* 0x000fce0008000f00 */
.L_x_170:
[----:B-1----:R1:W2:Y:S02]  /*9960*/  SYNCS.PHASECHK.TRANS64.TRYWAIT P0, [R0+URZ], R3 ;  /* 0x00000003000075a7 */ /* 0x0022a400080011ff */
[----:B--2---:R-:W-:Y:S05]  /*9970*/  @!P0 NANOSLEEP.SYNCS 0x989680 ;  /* 0x009896800000895d */ /* 0x004fea0003900000 */
[----:B------:R-:W2:Y:S02]  /*9980*/  @!P0 SYNCS.PHASECHK.TRANS64 P0, [R0+URZ], R3 ;  /* 0x00000003000085a7 */ /* 0x000ea400080010ff */
[----:B--2---:R-:W-:Y:S05]  /*9990*/  @!P0 BRA `(.L_x_170) ;  /* 0xfffffffc00f08947 */ /* 0x004fea000383ffff */
[----:B------:R-:W-:Y:S05]  /*99a0*/  BRA `(.L_x_171) ;  /* 0xffffff9800887947 */ /* 0x000fea000383ffff */
.L_x_57:
[----:B------:R-:W-:-:S07]  /*99b0*/  MOV R0, UR5 ;  /* 0x0000000500007c02 */ /* 0x000fce0008000f00 */
.L_x_172:
[----:B-1----:R1:W2:Y:S02]  /*99c0*/  SYNCS.PHASECHK.TRANS64.TRYWAIT P0, [R0+URZ], R3 ;  /* 0x00000003000075a7 */ /* 0x0022a400080011ff */
[----:B--2---:R-:W-:Y:S05]  /*99d0*/  @!P0 NANOSLEEP.SYNCS 0x989680 ;  /* 0x009896800000895d */ /* 0x004fea0003900000 */
[----:B------:R-:W2:Y:S02]  /*99e0*/  @!P0 SYNCS.PHASECHK.TRANS64 P0, [R0+URZ], R3 ;  /* 0x00000003000085a7 */ /* 0x000ea400080010ff */
[----:B--2---:R-:W-:Y:S05]  /*99f0*/  @!P0 BRA `(.L_x_172) ;  /* 0xfffffffc00f08947 */ /* 0x004fea000383ffff */
[----:B------:R-:W-:Y:S05]  /*9a00*/  BRA `(.L_x_173) ;  /* 0xffffff9800947947 */ /* 0x000fea000383ffff */
.L_x_58:
[----:B------:R-:W-:-:S07]  /*9a10*/  MOV R0, UR5 ;  /* 0x0000000500007c02 */ /* 0x000fce0008000f00 */
.L_x_174:
[----:B-1----:R1:W2:Y:S02]  /*9a20*/  SYNCS.PHASECHK.TRANS64.TRYWAIT P0, [R0+URZ], R3 ;  /* 0x00000003000075a7 */ /* 0x0022a400080011ff */
[----:B--2---:R-:W-:Y:S05]  /*9a30*/  @!P0 NANOSLEEP.SYNCS 0x989680 ;  /* 0x009896800000895d */ /* 0x004fea0003900000 */
[----:B------:R-:W2:Y:S02]  /*9a40*/  @!P0 SYNCS.PHASECHK.TRANS64 P0, [R0+URZ], R3 ;  /* 0x00000003000085a7 */ /* 0x000ea400080010ff */
[----:B--2---:R-:W-:Y:S05]  /*9a50*/  @!P0 BRA `(.L_x_174) ;  /* 0xfffffffc00f08947 */ /* 0x004fea000383ffff */
[----:B------:R-:W-:Y:S05]  /*9a60*/  BRA `(.L_x_175) ;  /* 0xffffff9800a07947 */ /* 0x000fea000383ffff */
.L_x_59:
[----:B------:R-:W-:-:S07]  /*9a70*/  MOV R0, UR5 ;  /* 0x0000000500007c02 */ /* 0x000fce0008000f00 */
.L_x_176:
[----:B-1----:R1:W2:Y:S02]  /*9a80*/  SYNCS.PHASECHK.TRANS64.TRYWAIT P0, [R0+URZ], R3 ;  /* 0x00000003000075a7 */ /* 0x0022a400080011ff */
[----:B--2---:R-:W-:Y:S05]  /*9a90*/  @!P0 NANOSLEEP.SYNCS 0x989680 ;  /* 0x009896800000895d */ /* 0x004fea0003900000 */
[----:B------:R-:W2:Y:S02]  /*9aa0*/  @!P0 SYNCS.PHASECHK.TRANS64 P0, [R0+URZ], R3 ;  /* 0x00000003000085a7 */ /* 0x000ea400080010ff */
[----:B--2---:R-:W-:Y:S05]  /*9ab0*/  @!P0 BRA `(.L_x_176) ;  /* 0xfffffffc00f08947 */ /* 0x004fea000383ffff */
[----:B------:R-:W-:Y:S05]  /*9ac0*/  BRA `(.L_x_177) ;  /* 0xffffff9800ac7947 */ /* 0x000fea000383ffff */
.L_x_60:
[----:B------:R-:W-:-:S07]  /*9ad0*/  MOV R0, UR5 ;  /* 0x0000000500007c02 */ /* 0x000fce0008000f00 */
.L_x_178:
[----:B-1----:R1:W2:Y:S02]  /*9ae0*/  SYNCS.PHASECHK.TRANS64.TRYWAIT P0, [R0+URZ], R3 ;  /* 0x00000003000075a7 */ /* 0x0022a400080011ff */
[----:B--2---:R-:W-:Y:S05]  /*9af0*/  @!P0 NANOSLEEP.SYNCS 0x989680 ;  /* 0x009896800000895d */ /* 0x004fea0003900000 */
[----:B------:R-:W2:Y:S02]  /*9b00*/  @!P0 SYNCS.PHASECHK.TRANS64 P0, [R0+URZ], R3 ;  /* 0x00000003000085a7 */ /* 0x000ea400080010ff */
[----:B--2---:R-:W-:Y:S05]  /*9b10*/  @!P0 BRA `(.L_x_178) ;  /* 0xfffffffc00f08947 */ /* 0x004fea000383ffff */
[----:B------:R-:W-:Y:S05]  /*9b20*/  BRA `(.L_x_179) ;  /* 0xffffff9800b87947 */ /* 0x000fea000383ffff */
.L_x_61:
[----:B------:R-:W-:-:S07]  /*9b30*/  MOV R0, UR5 ;  /* 0x0000000500007c02 */ /* 0x000fce0008000f00 */
.L_x_180:
[----:B-1----:R1:W2:Y:S02]  /*9b40*/  SYNCS.PHASECHK.TRANS64.TRYWAIT P0, [R0+URZ], R3 ;  /* 0x00000003000075a7 */ /* 0x0022a400080011ff */
[----:B--2---:R-:W-:Y:S05]  /*9b50*/  @!P0 NANOSLEEP.SYNCS 0x989680 ;  /* 0x009896800000895d */ /* 0x004fea0003900000 */
[----:B------:R-:W2:Y:S02]  /*9b60*/  @!P0 SYNCS.PHASECHK.TRANS64 P0, [R0+URZ], R3 ;  /* 0x00000003000085a7 */ /* 0x000ea400080010ff */
[----:B--2---:R-:W-:Y:S05]  /*9b70*/  @!P0 BRA `(.L_x_180) ;  /* 0xfffffffc00f08947 */ /* 0x004fea000383ffff */
[----:B------:R-:W-:Y:S05]  /*9b80*/  BRA `(.L_x_181) ;  /* 0xffffff9800c47947 */ /* 0x000fea000383ffff */
.L_x_62:
[----:B------:R-:W-:-:S07]  /*9b90*/  MOV R0, UR5 ;  /* 0x0000000500007c02 */ /* 0x000fce0008000f00 */
.L_x_182:
[----:B-1----:R1:W2:Y:S02]  /*9ba0*/  SYNCS.PHASECHK.TRANS64.TRYWAIT P0, [R0+URZ], R3 ;  /* 0x00000003000075a7 */ /* 0x0022a400080011ff */
[----:B--2---:R-:W-:Y:S05]  /*9bb0*/  @!P0 NANOSLEEP.SYNCS 0x989680 ;  /* 0x009896800000895d */ /* 0x004fea0003900000 */
[----:B------:R-:W2:Y:S02]  /*9bc0*/  @!P0 SYNCS.PHASECHK.TRANS64 P0, [R0+URZ], R3 ;  /* 0x00000003000085a7 */ /* 0x000ea400080010ff */
[----:B--2---:R-:W-:Y:S05]  /*9bd0*/  @!P0 BRA `(.L_x_182) ;  /* 0xfffffffc00f08947 */ /* 0x004fea000383ffff */
[----:B------:R-:W-:Y:S05]  /*9be0*/  BRA `(.L_x_183) ;  /* 0xffffff9800d07947 */ /* 0x000fea000383ffff */
.L_x_65:
[----:B-1----:R1:W2:Y:S02]  /*9bf0*/  SYNCS.PHASECHK.TRANS64.TRYWAIT P0, [R0+URZ+0x180], R5 ;  /* 0x00018005000075a7 */ /* 0x0022a400080011ff */
[----:B--2---:R-:W-:Y:S05]  /*9c00*/  @!P0 NANOSLEEP.SYNCS 0x989680 ;  /* 0x009896800000895d */ /* 0x004fea0003900000 */
[----:B------:R-:W2:Y:S02]  /*9c10*/  @!P0 SYNCS.PHASECHK.TRANS64 P0, [R0+URZ+0x180], R5 ;  /* 0x00018005000085a7 */ /* 0x000ea400080010ff */
[----:B--2---:R-:W-:Y:S05]  /*9c20*/  @!P0 BRA `(.L_x_65) ;  /* 0xfffffffc00f08947 */ /* 0x004fea000383ffff */
[----:B------:R-:W-:Y:S05]  /*9c30*/  BRA `(.L_x_184) ;  /* 0xffffff9c002c7947 */ /* 0x000fea000383ffff */
.L_x_66:
[----:B------:R-:W-:-:S07]  /*9c40*/  MOV R0, UR4 ;  /* 0x0000000400007c02 */ /* 0x000fce0008000f00 */
.L_x_185:
[----:B-1----:R1:W2:Y:S02]  /*9c50*/  SYNCS.PHASECHK.TRANS64.TRYWAIT P0, [R0+URZ+0x150], R7 ;  /* 0x00015007000075a7 */ /* 0x0022a400080011ff */
[----:B--2---:R-:W-:Y:S05]  /*9c60*/  @!P0 NANOSLEEP.SYNCS 0x989680 ;  /* 0x009896800000895d */ /* 0x004fea0003900000 */
[----:B------:R-:W2:Y:S02]  /*9c70*/  @!P0 SYNCS.PHASECHK.TRANS64 P0, [R0+URZ+0x150], R7 ;  /* 0x00015007000085a7 */ /* 0x000ea400080010ff */
[----:B--2---:R-:W-:Y:S05]  /*9c80*/  @!P0 BRA `(.L_x_185) ;  /* 0xfffffffc00f08947 */ /* 0x004fea000383ffff */
[----:B------:R-:W-:Y:S05]  /*9c90*/  BRA `(.L_x_186) ;  /* 0xffffff9c003c7947 */ /* 0x000fea000383ffff */
.L_x_67:
[----:B-1----:R1:W2:Y:S02]  /*9ca0*/  SYNCS.PHASECHK.TRANS64.TRYWAIT P1, [R0+URZ+0x140], R5 ;  /* 0x00014005000075a7 */ /* 0x0022a400080211ff */
[----:B--2---:R-:W-:Y:S05]  /*9cb0*/  @!P1 NANOSLEEP.SYNCS 0x989680 ;  /* 0x009896800000995d */ /* 0x004fea0003900000 */
[----:B------:R-:W2:Y:S02]  /*9cc0*/  @!P1 SYNCS.PHASECHK.TRANS64 P1, [R0+URZ+0x140], R5 ;  /* 0x00014005000095a7 */ /* 0x000ea400080210ff */
[----:B--2---:R-:W-:Y:S05]  /*9cd0*/  @!P1 BRA `(.L_x_67) ;  /* 0xfffffffc00f09947 */ /* 0x004fea000383ffff */
[----:B------:R-:W-:Y:S05]  /*9ce0*/  BRA `(.L_x_187) ;  /* 0xffffff9c006c7947 */ /* 0x000fea000383ffff */
.L_x_70:
[----:B------:R-:W-:-:S07]  /*9cf0*/  MOV R0, UR4 ;  /* 0x0000000400007c02 */ /* 0x000fce0008000f00 */
.L_x_188:
[----:B-1----:R1:W2:Y:S02]  /*9d00*/  SYNCS.PHASECHK.TRANS64.TRYWAIT P0, [R0+URZ+0x150], R3 ;  /* 0x00015003000075a7 */ /* 0x0022a400080011ff */
[----:B--2---:R-:W-:Y:S05]  /*9d10*/  @!P0 NANOSLEEP.SYNCS 0x989680 ;  /* 0x009896800000895d */ /* 0x004fea0003900000 */
[----:B------:R-:W2:Y:S02]  /*9d20*/  @!P0 SYNCS.PHASECHK.TRANS64 P0, [R0+URZ+0x150], R3 ;  /* 0x00015003000085a7 */ /* 0x000ea400080010ff */
[----:B--2---:R-:W-:Y:S05]  /*9d30*/  @!P0 BRA `(.L_x_188) ;  /* 0xfffffffc00f08947 */ /* 0x004fea000383ffff */
[----:B------:R-:W-:Y:S05]  /*9d40*/  BRA `(.L_x_69) ;  /* 0xffffff9c00c07947 */ /* 0x000fea000383ffff */
.L_x_79:
[----:B-1----:R-:W-:-:S04]  /*9d50*/  MOV R5, UR5 ;  /* 0x0000000500057c02 */ /* 0x002fc80008000f00 */
[----:B------:R1:W2:Y:S03]  /*9d60*/  SYNCS.PHASECHK.TRANS64.TRYWAIT P0, [R5+URZ+0x8], R6 ;  /* 0x00000806050075a7 */ /* 0x0002a600080011ff */
[----:B--2---:R-:W-:Y:S05]  /*9d70*/  @!P0 NANOSLEEP.SYNCS 0x989680 ;  /* 0x009896800000895d */ /* 0x004fea0003900000 */
[----:B------:R-:W2:Y:S02]  /*9d80*/  @!P0 SYNCS.PHASECHK.TRANS64 P0, [R5+URZ+0x8], R6 ;  /* 0x00000806050085a7 */ /* 0x000ea400080010ff */
[----:B--2---:R-:W-:Y:S05]  /*9d90*/  @!P0 BRA `(.L_x_79) ;  /* 0xfffffffc00ec8947 */ /* 0x004fea000383ffff */
[----:B------:R-:W-:Y:S05]  /*9da0*/  BRA `(.L_x_78) ;  /* 0xffffffa000747947 */ /* 0x000fea000383ffff */
.L_x_81:
[----:B------:R-:W-:Y:S01]  /*9db0*/  BSSY B0, `(.L_x_189) ;  /* 0x0000006000007945 */ /* 0x000fe20003800000 */
[----:B------:R-:W-:-:S07]  /*9dc0*/  MOV R15, 0xffffffff ;  /* 0xffffffff000f7802 */ /* 0x000fce0000000f00 */
[----:B-1---5:R-:W-:Y:S05]  /*9dd0*/  WARPSYNC.COLLECTIVE R15, `(.L_x_190) ;  /* 0x000000000f0c7348 */ /* 0x022fea0003c00000 */
[----:B------:R-:W-:Y:S02]  /*9de0*/  ELECT P6, UR79, PT ;  /* 0x00000000004f782f */ /* 0x000fe400038c0000 */
[----:B------:R-:W-:Y:S01]  /*9df0*/  MOV R14, UR79 ;  /* 0x0000004f000e7c02 */ /* 0x000fe20008000f00 */
[----:B-1---5:R-:W-:Y:S10]  /*9e00*/  ENDCOLLECTIVE ;  /* 0x000000000000791b */ /* 0x022ff40003800000 */
.L_x_190:
[----:B------:R-:W-:Y:S05]  /*9e10*/  BSYNC B0 ;  /* 0x0000000000007941 */ /* 0x000fea0003800000 */
.L_x_189:
[----:B------:R-:W-:Y:S01]  /*9e20*/  PLOP3.LUT P0, PT, P6, PT, PT, 0x80, 0x8 ;  /* 0x000000000008781c */ /* 0x000fe2000370f070 */
[----:B------:R-:W-:-:S12]  /*9e30*/  BRA `(.L_x_191) ;  /* 0xffffffa000a07947 */ /* 0x000fd8000383ffff */
.L_x_83:
[----:B-1----:R-:W-:-:S04]  /*9e40*/  MOV R3, UR5 ;  /* 0x0000000500037c02 */ /* 0x002fc80008000f00 */
[----:B------:R1:W2:Y:S03]  /*9e50*/  SYNCS.PHASECHK.TRANS64.TRYWAIT P0, [R3+URZ+0x8], R4 ;  /* 0x00000804030075a7 */ /* 0x0002a600080011ff */
[----:B--2---:R-:W-:Y:S05]  /*9e60*/  @!P0 NANOSLEEP.SYNCS 0x989680 ;  /* 0x009896800000895d */ /* 0x004fea0003900000 */
[----:B------:R-:W2:Y:S02]  /*9e70*/  @!P0 SYNCS.PHASECHK.TRANS64 P0, [R3+URZ+0x8], R4 ;  /* 0x00000804030085a7 */ /* 0x000ea400080010ff */
[----:B--2---:R-:W-:Y:S05]  /*9e80*/  @!P0 BRA `(.L_x_83) ;  /* 0xfffffffc00ec8947 */ /* 0x004fea000383ffff */
[----:B------:R-:W-:Y:S05]  /*9e90*/  BRA `(.L_x_82) ;  /* 0xffffffa000a47947 */ /* 0x000fea000383ffff */
.L_x_84:
[----:B-1----:R1:W2:Y:S02]  /*9ea0*/  SYNCS.PHASECHK.TRANS64.TRYWAIT P0, [R2+URZ+0x140], R5 ;  /* 0x00014005020075a7 */ /* 0x0022a400080011ff */
[----:B--2---:R-:W-:Y:S05]  /*9eb0*/  @!P0 NANOSLEEP.SYNCS 0x989680 ;  /* 0x009896800000895d */ /* 0x004fea0003900000 */
[----:B------:R-:W2:Y:S02]  /*9ec0*/  @!P0 SYNCS.PHASECHK.TRANS64 P0, [R2+URZ+0x140], R5 ;  /* 0x00014005020085a7 */ /* 0x000ea400080010ff */
[----:B--2---:R-:W-:Y:S05]  /*9ed0*/  @!P0 BRA `(.L_x_84) ;  /* 0xfffffffc00f08947 */ /* 0x004fea000383ffff */
[----:B------:R-:W-:Y:S05]  /*9ee0*/  BRA `(.L_x_192) ;  /* 0xffffffa400c47947 */ /* 0x000fea000383ffff */
.L_x_88:
[----:B------:R-:W-:-:S07]  /*9ef0*/  MOV R0, UR44 ;  /* 0x0000002c00007c02 */ /* 0x000fce0008000f00 */
.L_x_193:
[----:B-1----:R1:W2:Y:S02]  /*9f00*/  SYNCS.PHASECHK.TRANS64.TRYWAIT P0, [R0+URZ+0x170], R5 ;  /* 0x00017005000075a7 */ /* 0x0022a400080011ff */
[----:B--2---:R-:W-:Y:S05]  /*9f10*/  @!P0 NANOSLEEP.SYNCS 0x989680 ;  /* 0x009896800000895d */ /* 0x004fea0003900000 */
[----:B------:R-:W2:Y:S02]  /*9f20*/  @!P0 SYNCS.PHASECHK.TRANS64 P0, [R0+URZ+0x170], R5 ;  /* 0x00017005000085a7 */ /* 0x000ea400080010ff */
[----:B--2---:R-:W-:Y:S05]  /*9f30*/  @!P0 BRA `(.L_x_193) ;  /* 0xfffffffc00f08947 */ /* 0x004fea000383ffff */
[----:B------:R-:W-:Y:S05]  /*9f40*/  BRA `(.L_x_194) ;  /* 0xffffffac005c7947 */ /* 0x000fea000383ffff */
.L_x_91:
[----:B------:R-:W-:Y:S07]  /*9f50*/  MOV R0, UR7 ;  /* 0x0000000700007c02 */ /* 0x000fee0008000f00 */
.L_x_195:
[----:B-1----:R1:W2:Y:S02]  /*9f60*/  SYNCS.PHASECHK.TRANS64.TRYWAIT P0, [R0+URZ], R5 ;  /* 0x00000005000075a7 */ /* 0x0022a400080011ff */
[----:B--2---:R-:W-:Y:S05]  /*9f70*/  @!P0 NANOSLEEP.SYNCS 0x989680 ;  /* 0x009896800000895d */ /* 0x004fea0003900000 */
[----:B------:R-:W2:Y:S02]  /*9f80*/  @!P0 SYNCS.PHASECHK.TRANS64 P0, [R0+URZ], R5 ;  /* 0x00000005000085a7 */ /* 0x000ea400080010ff */
[----:B--2---:R-:W-:Y:S05]  /*9f90*/  @!P0 BRA `(.L_x_195) ;  /* 0xfffffffc00f08947 */ /* 0x004fea000383ffff */
[----:B------:R-:W-:Y:S05]  /*9fa0*/  BRA `(.L_x_90) ;  /* 0xffffffac009c7947 */ /* 0x000fea000383ffff */
.L_x_95:
[----:B-1----:R-:W-:-:S07]  /*9fb0*/  MOV R0, UR4 ;  /* 0x0000000400007c02 */ /* 0x002fce0008000f00 */
.L_x_196:
[----:B-1----:R1:W2:Y:S02]  /*9fc0*/  SYNCS.PHASECHK.TRANS64.TRYWAIT P0, [R0+URZ], R3 ;  /* 0x00000003000075a7 */ /* 0x0022a400080011ff */
[----:B--2---:R-:W-:Y:S05]  /*9fd0*/  @!P0 NANOSLEEP.SYNCS 0x989680 ;  /* 0x009896800000895d */ /* 0x004fea0003900000 */
[----:B------:R-:W2:Y:S02]  /*9fe0*/  @!P0 SYNCS.PHASECHK.TRANS64 P0, [R0+URZ], R3 ;  /* 0x00000003000085a7 */ /* 0x000ea400080010ff */
[----:B--2---:R-:W-:Y:S05]  /*9ff0*/  @!P0 BRA `(.L_x_196) ;  /* 0xfffffffc00f08947 */ /* 0x004fea000383ffff */
[----:B------:R-:W-:Y:S05]  /*a000*/  BRA `(.L_x_197) ;  /* 0xffffffb000a47947 */ /* 0x000fea000383ffff */
.L_x_98:
[----:B------:R-:W-:-:S07]  /*a010*/  MOV R0, UR26 ;  /* 0x0000001a00007c02 */ /* 0x000fce0008000f00 */
.L_x_198:
[----:B-1----:R1:W2:Y:S02]  /*a020*/  SYNCS.PHASECHK.TRANS64.TRYWAIT P1, [R0+URZ+0x1a0], R3 ;  /* 0x0001a003000075a7 */ /* 0x0022a400080211ff */
[----:B--2---:R-:W-:Y:S05]  /*a030*/  @!P1 NANOSLEEP.SYNCS 0x989680 ;  /* 0x009896800000995d */ /* 0x004fea0003900000 */
[----:B------:R-:W2:Y:S02]  /*a040*/  @!P1 SYNCS.PHASECHK.TRANS64 P1, [R0+URZ+0x1a0], R3 ;  /* 0x0001a003000095a7 */ /* 0x000ea400080210ff */
[----:B--2---:R-:W-:Y:S05]  /*a050*/  @!P1 BRA `(.L_x_198) ;  /* 0xfffffffc00f09947 */ /* 0x004fea000383ffff */
[----:B------:R-:W-:Y:S05]  /*a060*/  BRA `(.L_x_199) ;  /* 0xffffffb000f07947 */ /* 0x000fea000383ffff */
.L_x_103:
[----:B---3--:R3:W1:Y:S02]  /*a070*/  SYNCS.PHASECHK.TRANS64.TRYWAIT P0, [R12+URZ+0x140], R9 ;  /* 0x000140090c0075a7 */ /* 0x00866400080011ff */
[----:B-1----:R-:W-:Y:S05]  /*a080*/  @!P0 NANOSLEEP.SYNCS 0x989680 ;  /* 0x009896800000895d */ /* 0x002fea0003900000 */
[----:B------:R-:W1:Y:S02]  /*a090*/  @!P0 SYNCS.PHASECHK.TRANS64 P0, [R12+URZ+0x140], R9 ;  /* 0x000140090c0085a7 */ /* 0x000e6400080010ff */
[----:B-1----:R-:W-:Y:S05]  /*a0a0*/  @!P0 BRA `(.L_x_103) ;  /* 0xfffffffc00f08947 */ /* 0x002fea000383ffff */
[----:B------:R-:W-:Y:S05]  /*a0b0*/  BRA `(.L_x_200) ;  /* 0xffffffb800087947 */ /* 0x000fea000383ffff */
.L_x_106:
[----:B------:R-:W-:Y:S07]  /*a0c0*/  MOV R0, UR24 ;  /* 0x0000001800007c02 */ /* 0x000fee0008000f00 */
.L_x_201:
[----:B-1----:R1:W2:Y:S02]  /*a0d0*/  SYNCS.PHASECHK.TRANS64.TRYWAIT P2, [R0+URZ+0x138], R9 ;  /* 0x00013809000075a7 */ /* 0x0022a400080411ff */
[----:B--2---:R-:W-:Y:S05]  /*a0e0*/  @!P2 NANOSLEEP.SYNCS 0x989680 ;  /* 0x009896800000a95d */ /* 0x004fea0003900000 */
[----:B------:R-:W2:Y:S02]  /*a0f0*/  @!P2 SYNCS.PHASECHK.TRANS64 P2, [R0+URZ+0x138], R9 ;  /* 0x000138090000a5a7 */ /* 0x000ea400080410ff */
[----:B--2---:R-:W-:Y:S05]  /*a100*/  @!P2 BRA `(.L_x_201) ;  /* 0xfffffffc00f0a947 */ /* 0x004fea000383ffff */
[----:B------:R-:W-:Y:S05]  /*a110*/  BRA `(.L_x_105) ;  /* 0xffffffbc006c7947 */ /* 0x000fea000383ffff */
.L_x_109:
[----:B------:R-:W-:Y:S07]  /*a120*/  MOV R0, UR4 ;  /* 0x0000000400007c02 */ /* 0x000fee0008000f00 */
.L_x_202:
[----:B-1----:R1:W2:Y:S02]  /*a130*/  SYNCS.PHASECHK.TRANS64.TRYWAIT P0, [R0+URZ+0x118], R9 ;  /* 0x00011809000075a7 */ /* 0x0022a400080011ff */
[----:B--2---:R-:W-:Y:S05]  /*a140*/  @!P0 NANOSLEEP.SYNCS 0x989680 ;  /* 0x009896800000895d */ /* 0x004fea0003900000 */
[----:B------:R-:W2:Y:S02]  /*a150*/  @!P0 SYNCS.PHASECHK.TRANS64 P0, [R0+URZ+0x118], R9 ;  /* 0x00011809000085a7 */ /* 0x000ea400080010ff */
[----:B--2---:R-:W-:Y:S05]  /*a160*/  @!P0 BRA `(.L_x_202) ;  /* 0xfffffffc00f08947 */ /* 0x004fea000383ffff */
[----:B------:R-:W-:Y:S05]  /*a170*/  BRA `(.L_x_203) ;  /* 0xffffffbc00cc7947 */ /* 0x000fea000383ffff */
.L_x_110:
[----:B------:R-:W-:Y:S07]  /*a180*/  MOV R9, UR5 ;  /* 0x0000000500097c02 */ /* 0x000fee0008000f00 */
.L_x_204:
[----:B-1----:R1:W2:Y:S02]  /*a190*/  SYNCS.PHASECHK.TRANS64.TRYWAIT P0, [R9+URZ+0x118], R0 ;  /* 0x00011800090075a7 */ /* 0x0022a400080011ff */
[----:B--2---:R-:W-:Y:S05]  /*a1a0*/  @!P0 NANOSLEEP.SYNCS 0x989680 ;  /* 0x009896800000895d */ /* 0x004fea0003900000 */
[----:B------:R-:W2:Y:S02]  /*a1b0*/  @!P0 SYNCS.PHASECHK.TRANS64 P0, [R9+URZ+0x118], R0 ;  /* 0x00011800090085a7 */ /* 0x000ea400080010ff */
[----:B--2---:R-:W-:Y:S05]  /*a1c0*/  @!P0 BRA `(.L_x_204) ;  /* 0xfffffffc00f08947 */ /* 0x004fea000383ffff */
[----:B------:R-:W-:Y:S05]  /*a1d0*/  BRA `(.L_x_205) ;  /* 0xffffffc000287947 */ /* 0x000fea000383ffff */
.L_x_112:
[----:B------:R-:W-:-:S07]  /*a1e0*/  MOV R0, UR4 ;  /* 0x0000000400007c02 */ /* 0x000fce0008000f00 */
.L_x_206:
[----:B-1----:R1:W2:Y:S02]  /*a1f0*/  SYNCS.PHASECHK.TRANS64.TRYWAIT P0, [R0+URZ], R3 ;  /* 0x00000003000075a7 */ /* 0x0022a400080011ff */
[----:B--2---:R-:W-:Y:S05]  /*a200*/  @!P0 NANOSLEEP.SYNCS 0x989680 ;  /* 0x009896800000895d */ /* 0x004fea0003900000 */
[----:B------:R-:W2:Y:S02]  /*a210*/  @!P0 SYNCS.PHASECHK.TRANS64 P0, [R0+URZ], R3 ;  /* 0x00000003000085a7 */ /* 0x000ea400080010ff */
[----:B--2---:R-:W-:Y:S05]  /*a220*/  @!P0 BRA `(.L_x_206) ;  /* 0xfffffffc00f08947 */ /* 0x004fea000383ffff */
[----:B------:R-:W-:Y:S05]  /*a230*/  BRA `(.L_x_207) ;  /* 0xffffffc000b87947 */ /* 0x000fea000383ffff */
.L_x_113:
[----:B------:R-:W-:-:S07]  /*a240*/  MOV R0, UR5 ;  /* 0x0000000500007c02 */ /* 0x000fce0008000f00 */
.L_x_208:
[----:B-1----:R1:W2:Y:S02]  /*a250*/  SYNCS.PHASECHK.TRANS64.TRYWAIT P0, [R0+URZ], R3 ;  /* 0x00000003000075a7 */ /* 0x0022a400080011ff */
[----:B--2---:R-:W-:Y:S05]  /*a260*/  @!P0 NANOSLEEP.SYNCS 0x989680 ;  /* 0x009896800000895d */ /* 0x004fea0003900000 */
[----:B------:R-:W2:Y:S02]  /*a270*/  @!P0 SYNCS.PHASECHK.TRANS64 P0, [R0+URZ], R3 ;  /* 0x00000003000085a7 */ /* 0x000ea400080010ff */
[----:B--2---:R-:W-:Y:S05]  /*a280*/  @!P0 BRA `(.L_x_208) ;  /* 0xfffffffc00f08947 */ /* 0x004fea000383ffff */
[----:B------:R-:W-:Y:S05]  /*a290*/  BRA `(.L_x_209) ;  /* 0xffffffc000c47947 */ /* 0x000fea000383ffff */
.L_x_115:
[----:B-1----:R1:W2:Y:S02]  /*a2a0*/  SYNCS.PHASECHK.TRANS64.TRYWAIT P0, [R0+URZ+0x140], R3 ;  /* 0x00014003000075a7 */ /* 0x0022a400080011ff */
[----:B--2---:R-:W-:Y:S05]  /*a2b0*/  @!P0 NANOSLEEP.SYNCS 0x989680 ;  /* 0x009896800000895d */ /* 0x004fea0003900000 */
[----:B------:R-:W2:Y:S02]  /*a2c0*/  @!P0 SYNCS.PHASECHK.TRANS64 P0, [R0+URZ+0x140], R3 ;  /* 0x00014003000085a7 */ /* 0x000ea400080010ff */
[----:B--2---:R-:W-:Y:S05]  /*a2d0*/  @!P0 BRA `(.L_x_115) ;  /* 0xfffffffc00f08947 */ /* 0x004fea000383ffff */
[----:B------:R-:W-:Y:S05]  /*a2e0*/  BRA `(.L_x_210) ;  /* 0xffffffc400a87947 */ /* 0x000fea000383ffff */
.L_x_125:
[----:B-1----:R1:W3:Y:S02]  /*a2f0*/  SYNCS.PHASECHK.TRANS64.TRYWAIT P1, [R0+URZ+0x100], R3 ;  /* 0x00010003000075a7 */ /* 0x0022e400080211ff */
[----:B---3--:R-:W-:Y:S05]  /*a300*/  @!P1 NANOSLEEP.SYNCS 0x989680 ;  /* 0x009896800000995d */ /* 0x008fea0003900000 */
[----:B------:R-:W3:Y:S02]  /*a310*/  @!P1 SYNCS.PHASECHK.TRANS64 P1, [R0+URZ+0x100], R3 ;  /* 0x00010003000095a7 */ /* 0x000ee400080210ff */
[----:B---3--:R-:W-:Y:S05]  /*a320*/  @!P1 BRA `(.L_x_125) ;  /* 0xfffffffc00f09947 */ /* 0x008fea000383ffff */
[----:B------:R-:W-:Y:S05]  /*a330*/  BRA `(.L_x_124) ;  /* 0xffffffd400487947 */ /* 0x000fea000383ffff */
.L_x_127:
[----:B-1----:R1:W4:Y:S02]  /*a340*/  SYNCS.PHASECHK.TRANS64.TRYWAIT P0, [R89+URZ+0x160], R2 ;  /* 0x00016002590075a7 */ /* 0x00232400080011ff */
[----:B----4-:R-:W-:Y:S05]  /*a350*/  @!P0 NANOSLEEP.SYNCS 0x989680 ;  /* 0x009896800000895d */ /* 0x010fea0003900000 */
[----:B------:R-:W4:Y:S02]  /*a360*/  @!P0 SYNCS.PHASECHK.TRANS64 P0, [R89+URZ+0x160], R2 ;  /* 0x00016002590085a7 */ /* 0x000f2400080010ff */
[----:B----4-:R-:W-:Y:S05]  /*a370*/  @!P0 BRA `(.L_x_127) ;  /* 0xfffffffc00f08947 */ /* 0x010fea000383ffff */
[----:B------:R-:W-:Y:S05]  /*a380*/  BRA `(.L_x_126) ;  /* 0xffffffd400807947 */ /* 0x000fea000383ffff */
.L_x_138:
[----:B--2---:R2:W4:Y:S02]  /*a390*/  SYNCS.PHASECHK.TRANS64.TRYWAIT P0, [R2+URZ+0x100], R111 ;  /* 0x0001006f020075a7 */ /* 0x00452400080011ff */
[----:B----4-:R-:W-:Y:S05]  /*a3a0*/  @!P0 NANOSLEEP.SYNCS 0x989680 ;  /* 0x009896800000895d */ /* 0x010fea0003900000 */
[----:B------:R-:W4:Y:S02]  /*a3b0*/  @!P0 SYNCS.PHASECHK.TRANS64 P0, [R2+URZ+0x100], R111 ;  /* 0x0001006f020085a7 */ /* 0x000f2400080010ff */
[----:B----4-:R-:W-:Y:S05]  /*a3c0*/  @!P0 BRA `(.L_x_138) ;  /* 0xfffffffc00f08947 */ /* 0x010fea000383ffff */
[----:B------:R-:W-:Y:S05]  /*a3d0*/  BRA `(.L_x_137) ;  /* 0xffffffe000707947 */ /* 0x000fea000383ffff */
        .weak           $__internal_0_$__cuda_sm10x_tcgen05_guardrail_trap_col_being_dealloced_not_returned_by_alloc
        .type           $__internal_0_$__cuda_sm10x_tcgen05_guardrail_trap_col_being_dealloced_not_returned_by_alloc,@function
        .size           $__internal_0_$__cuda_sm10x_tcgen05_guardrail_trap_col_being_dealloced_not_returned_by_alloc,($__internal_1_$__cuda_sm10x_tcgen05_guardrail_trap_phase_invalid_during_alloc - $__internal_0_$__cuda_sm10x_tcgen05_guardrail_trap_col_being_dealloced_not_returned_by_alloc)
$__internal_0_$__cuda_sm10x_tcgen05_guardrail_trap_col_being_dealloced_not_returned_by_alloc:
[----:B------:R-:W-:Y:S05]  /*a3e0*/  BPT.TRAP 0x1 ;  /* 0x000000040000795c */ /* 0x000fea0000300000 */
[----:B------:R-:W-:-:S04]  /*a3f0*/  HFMA2 R3, -RZ, RZ, 0, 0 ;  /* 0x00000000ff037431 */ /* 0x000fc800000001ff */
[----:B------:R-:W-:Y:S05]  /*a400*/  RET.REL.NODEC R2 `(_ZN7cutlass13device_kernelINS_4gemm6kernel13GemmUniversalIN4cute5tupleIJiiiiEEENS1_10collective13CollectiveMmaINS1_46MainloopSm100TmaUmmaWarpSpecializedBlockScaledILi16ELi2ELi2ENS5_IJNS4_1CILi2EEESB_NSA_ILi1EEEEEEEENS5_IJNSA_ILi256EEENSA_ILi64EEENSA_ILi128EEEEEENS5_IJNS_12float_e2m1_tENS_13float_ue4m3_tEEEENS5_IJNS5_IJlSC_lEEENS4_6LayoutINS5_IJNS5_IJNS5_IJNSA_ILi32EEENSA_ILi4EEEEEEiEEENS5_IJNS5_IJNSA_ILi16EEESP_EEEiEEENS5_IJSC_iEEEEEENS5_IJSU_NS5_IJNS5_IJNSA_ILi0EEESC_EEENSA_ILi512EEEEEENS5_IJSX_iEEEEEEEEEEESL_S14_NS4_8TiledMMAINS4_8MMA_AtomIJNS4_23SM100_MMA_MXF4_2x1SM_SSISJ_SJ_fSK_Li256ELi64ELi16ELNS4_4UMMA5MajorE0ELS19_0ELNS18_7ScaleInE0ELS1A_0EEEEEENSN_INS5_IJSC_SC_SC_EEENS5_IJSX_SX_SX_EEEEENS5_IJNS4_10UnderscoreES1G_S1G_EEEEENS5_IJNS4_28SM100_TMA_2SM_LOAD_MULTICASTES1J_EEENS5_IJNS4_14ComposedLayoutINS4_7SwizzleILi2ELi4ELi3EEENS4_18smem_ptr_flag_bitsILi4EEENSN_INS5_IJNSA_ILi8EEESH_EEENS5_IJSH_SC_EEEEEEENSN_INS5_IJNS5_IJNS5_IJSQ_SC_EEEST_EEESC_NS5_IJSC_SB_EEEEEENS5_IJNS5_IJNS5_IJST_SZ_EEESY_EEESX_NS5_IJSP_SZ_EEEEEEEEEEEvNS4_8identityENS5_IJNS4_18SM100_TMA_2SM_LOADES1J_EEES24_vS25_EENS_8epilogue10collective18CollectiveEpilogueINS29_23Sm100TmaWarpSpecializedILi3ELi2ELi32ELb1ELb0EEEJNS5_IJSH_SG_SH_EEENS5_IJNSN_ISH_SC_EENSN_ISO_SC_EEEEENS_10bfloat16_tESM_S2I_SM_NS29_6fusion15FusionCallbacksIS2D_NS2J_17LinearCombinationIS2I_fS2I_fLNS_15FloatRoundStyleE2EEES2E_S2H_JEEENS4_5SM1004TMEM4LOAD26SM100_TMEM_LOAD_32dp32b32xENS4_13SM90_TMA_LOADENS1L_IS1N_NS1O_ILi16EEENSN_INS5_IJS1Q_SO_EEENS5_IJSO_SC_EEEEEEENS4_39AutoVectorizingCopyWithAssumedAlignmentILi128EEENS4_14SM90_TMA_STOREES2Y_S30_S30_EEEvvEEEEvNT_6ParamsE) ;  /* 0xffffff5802fc7950 */ /* 0x000fea0003c3ffff */
        .weak           $__internal_1_$__cuda_sm10x_tcgen05_guardrail_trap_phase_invalid_during_alloc
        .type           $__internal_1_$__cuda_sm10x_tcgen05_guardrail_trap_phase_invalid_during_alloc,@function
        .size           $__internal_1_$__cuda_sm10x_tcgen05_guardrail_trap_phase_invalid_during_alloc,($__internal_2_$__cuda_sm10x_tcgen05_guardrail_trap_unallocated_columns_being_dealloced - $__internal_1_$__cuda_sm10x_tcgen05_guardrail_trap_phase_invalid_during_alloc)
$__internal_1_$__cuda_sm10x_tcgen05_guardrail_trap_phase_invalid_during_alloc:
[----:B------:R-:W-:Y:S05]  /*a410*/  BPT.TRAP 0x1 ;  /* 0x000000040000795c */ /* 0x000fea0000300000 */
[----:B------:R-:W-:-:S04]  /*a420*/  MOV R5, 0x0 ;  /* 0x0000000000057802 */ /* 0x000fc80000000f00 */
[----:B------:R-:W-:Y:S05]  /*a430*/  RET.REL.NODEC R4 `(_ZN7cutlass13device_kernelINS_4gemm6kernel13GemmUniversalIN4cute5tupleIJiiiiEEENS1_10collective13CollectiveMmaINS1_46MainloopSm100TmaUmmaWarpSpecializedBlockScaledILi16ELi2ELi2ENS5_IJNS4_1CILi2EEESB_NSA_ILi1EEEEEEEENS5_IJNSA_ILi256EEENSA_ILi64EEENSA_ILi128EEEEEENS5_IJNS_12float_e2m1_tENS_13float_ue4m3_tEEEENS5_IJNS5_IJlSC_lEEENS4_6LayoutINS5_IJNS5_IJNS5_IJNSA_ILi32EEENSA_ILi4EEEEEEiEEENS5_IJNS5_IJNSA_ILi16EEESP_EEEiEEENS5_IJSC_iEEEEEENS5_IJSU_NS5_IJNS5_IJNSA_ILi0EEESC_EEENSA_ILi512EEEEEENS5_IJSX_iEEEEEEEEEEESL_S14_NS4_8TiledMMAINS4_8MMA_AtomIJNS4_23SM100_MMA_MXF4_2x1SM_SSISJ_SJ_fSK_Li256ELi64ELi16ELNS4_4UMMA5MajorE0ELS19_0ELNS18_7ScaleInE0ELS1A_0EEEEEENSN_INS5_IJSC_SC_SC_EEENS5_IJSX_SX_SX_EEEEENS5_IJNS4_10UnderscoreES1G_S1G_EEEEENS5_IJNS4_28SM100_TMA_2SM_LOAD_MULTICASTES1J_EEENS5_IJNS4_14ComposedLayoutINS4_7SwizzleILi2ELi4ELi3EEENS4_18smem_ptr_flag_bitsILi4EEENSN_INS5_IJNSA_ILi8EEESH_EEENS5_IJSH_SC_EEEEEEENSN_INS5_IJNS5_IJNS5_IJSQ_SC_EEEST_EEESC_NS5_IJSC_SB_EEEEEENS5_IJNS5_IJNS5_IJST_SZ_EEESY_EEESX_NS5_IJSP_SZ_EEEEEEEEEEEvNS4_8identityENS5_IJNS4_18SM100_TMA_2SM_LOADES1J_EEES24_vS25_EENS_8epilogue10collective18CollectiveEpilogueINS29_23Sm100TmaWarpSpecializedILi3ELi2ELi32ELb1ELb0EEEJNS5_IJSH_SG_SH_EEENS5_IJNSN_ISH_SC_EENSN_ISO_SC_EEEEENS_10bfloat16_tESM_S2I_SM_NS29_6fusion15FusionCallbacksIS2D_NS2J_17LinearCombinationIS2I_fS2I_fLNS_15FloatRoundStyleE2EEES2E_S2H_JEEENS4_5SM1004TMEM4LOAD26SM100_TMEM_LOAD_32dp32b32xENS4_13SM90_TMA_LOADENS1L_IS1N_NS1O_ILi16EEENSN_INS5_IJS1Q_SO_EEENS5_IJSO_SC_EEEEEEENS4_39AutoVectorizingCopyWithAssumedAlignmentILi128EEENS4_14SM90_TMA_STOREES2Y_S30_S30_EEEvvEEEEvNT_6ParamsE) ;  /* 0xffffff5804f07950 */ /* 0x000fea0003c3ffff */
        .weak           $__internal_2_$__cuda_sm10x_tcgen05_guardrail_trap_unallocated_columns_being_dealloced
        .type           $__internal_2_$__cuda_sm10x_tcgen05_guardrail_trap_unallocated_columns_being_dealloced,@function
        .size           $__internal_2_$__cuda_sm10x_tcgen05_guardrail_trap_unallocated_columns_being_dealloced,(.L_x_212 - $__internal_2_$__cuda_sm10x_tcgen05_guardrail_trap_unallocated_columns_being_dealloced)
$__internal_2_$__cuda_sm10x_tcgen05_guardrail_trap_unallocated_columns_being_dealloced:
[----:B------:R-:W-:Y:S05]  /*a440*/  BPT.TRAP 0x1 ;  /* 0x000000040000795c */ /* 0x000fea0000300000 */
[----:B------:R-:W-:-:S04]  /*a450*/  HFMA2 R3, -RZ, RZ, 0, 0 ;  /* 0x00000000ff037431 */ /* 0x000fc800000001ff */
[----:B------:R-:W-:Y:S05]  /*a460*/  RET.REL.NODEC R2 `(_ZN7cutlass13device_kernelINS_4gemm6kernel13GemmUniversalIN4cute5tupleIJiiiiEEENS1_10collective13CollectiveMmaINS1_46MainloopSm100TmaUmmaWarpSpecializedBlockScaledILi16ELi2ELi2ENS5_IJNS4_1CILi2EEESB_NSA_ILi1EEEEEEEENS5_IJNSA_ILi256EEENSA_ILi64EEENSA_ILi128EEEEEENS5_IJNS_12float_e2m1_tENS_13float_ue4m3_tEEEENS5_IJNS5_IJlSC_lEEENS4_6LayoutINS5_IJNS5_IJNS5_IJNSA_ILi32EEENSA_ILi4EEEEEEiEEENS5_IJNS5_IJNSA_ILi16EEESP_EEEiEEENS5_IJSC_iEEEEEENS5_IJSU_NS5_IJNS5_IJNSA_ILi0EEESC_EEENSA_ILi512EEEEEENS5_IJSX_iEEEEEEEEEEESL_S14_NS4_8TiledMMAINS4_8MMA_AtomIJNS4_23SM100_MMA_MXF4_2x1SM_SSISJ_SJ_fSK_Li256ELi64ELi16ELNS4_4UMMA5MajorE0ELS19_0ELNS18_7ScaleInE0ELS1A_0EEEEEENSN_INS5_IJSC_SC_SC_EEENS5_IJSX_SX_SX_EEEEENS5_IJNS4_10UnderscoreES1G_S1G_EEEEENS5_IJNS4_28SM100_TMA_2SM_LOAD_MULTICASTES1J_EEENS5_IJNS4_14ComposedLayoutINS4_7SwizzleILi2ELi4ELi3EEENS4_18smem_ptr_flag_bitsILi4EEENSN_INS5_IJNSA_ILi8EEESH_EEENS5_IJSH_SC_EEEEEEENSN_INS5_IJNS5_IJNS5_IJSQ_SC_EEEST_EEESC_NS5_IJSC_SB_EEEEEENS5_IJNS5_IJNS5_IJST_SZ_EEESY_EEESX_NS5_IJSP_SZ_EEEEEEEEEEEvNS4_8identityENS5_IJNS4_18SM100_TMA_2SM_LOADES1J_EEES24_vS25_EENS_8epilogue10collective18CollectiveEpilogueINS29_23Sm100TmaWarpSpecializedILi3ELi2ELi32ELb1ELb0EEEJNS5_IJSH_SG_SH_EEENS5_IJNSN_ISH_SC_EENSN_ISO_SC_EEEEENS_10bfloat16_tESM_S2I_SM_NS29_6fusion15FusionCallbacksIS2D_NS2J_17LinearCombinationIS2I_fS2I_fLNS_15FloatRoundStyleE2EEES2E_S2H_JEEENS4_5SM1004TMEM4LOAD26SM100_TMEM_LOAD_32dp32b32xENS4_13SM90_TMA_LOADENS1L_IS1N_NS1O_ILi16EEENSN_INS5_IJS1Q_SO_EEENS5_IJSO_SC_EEEEEEENS4_39AutoVectorizingCopyWithAssumedAlignmentILi128EEENS4_14SM90_TMA_STOREES2Y_S30_S30_EEEvvEEEEvNT_6ParamsE) ;  /* 0xffffff5802e47950 */ /* 0x000fea0003c3ffff */
.L_x_211:
[----:B------:R-:W-:-:S00]  /*a470*/  BRA `(.L_x_211) ;  /* 0xfffffffc00fc7947 */ /* 0x000fc0000383ffff */
[----:B------:R-:W-:-:S00]  /*a480*/  NOP ;  /* 0x0000000000007918 */ /* 0x000fc00000000000 */
[----:B------:R-:W-:-:S00]  /*a490*/  NOP ;  /* 0x0000000000007918 */ /* 0x000fc00000000000 */
[----:B------:R-:W-:-:S00]  /*a4a0*/  NOP ;  /* 0x0000000000007918 */ /* 0x000fc00000000000 */
[----:B------:R-:W-:-:S00]  /*a4b0*/  NOP ;  /* 0x0000000000007918 */ /* 0x000fc00000000000 */
[----:B------:R-:W-:-:S00]  /*a4c0*/  NOP ;  /* 0x0000000000007918 */ /* 0x000fc00000000000 */
[----:B------:R-:W-:-:S00]  /*a4d0*/  NOP ;  /* 0x0000000000007918 */ /* 0x000fc00000000000 */
[----:B------:R-:W-:-:S00]  /*a4e0*/  NOP ;  /* 0x0000000000007918 */ /* 0x000fc00000000000 */
[----:B------:R-:W-:-:S00]  /*a4f0*/  NOP ;  /* 0x0000000000007918 */ /* 0x000fc00000000000 */
.L_x_212:


//--------------------- .nv.global.init           --------------------------
	.section	.nv.global.init,"aw",@progbits
.nv.global.init:
	.type		$str$29,@object
	.size		$str$29,($str$30 - $str$29)
$str$29:
        /*0000*/ 	.byte	0x28, 0x61, 0x64, 0x64, 0x72, 0x65, 0x73, 0x73, 0x20, 0x26, 0x20, 0x6d, 0x61, 0x73, 0x6b, 0x29
        /*0010*/ 	.byte	0x20, 0x3d, 0x3d, 0x20, 0x30, 0x00
	.type		$str$30,@object
	.size		$str$30,($str$26 - $str$30)
$str$30:
        /*0016*/ 	.byte	0x2f, 0x74, 0x6d, 0x70, 0x2f, 0x63, 0x75, 0x74, 0x6c, 0x61, 0x73, 0x73, 0x5f, 0x73, 0x77, 0x65
        /*0026*/ 	.byte	0x65, 0x70, 0x5f, 0x73, 0x72, 0x63, 0x2f, 0x69, 0x6e, 0x63, 0x6c, 0x75, 0x64, 0x65, 0x2f, 0x63
        /*0036*/ 	.byte	0x75, 0x74, 0x65, 0x2f, 0x70, 0x6f, 0x69, 0x6e, 0x74, 0x65, 0x72, 0x5f, 0x66, 0x6c, 0x61, 0x67
        /*0046*/ 	.byte	0x67, 0x65, 0x64, 0x2e, 0x68, 0x70, 0x70, 0x00
	.type		$str$26,@object
	.size		$str$26,($str$25 - $str$26)
$str$26:
        /*004e*/ 	.byte	0x2f, 0x74, 0x6d, 0x70, 0x2f, 0x63, 0x75, 0x74, 0x6c, 0x61, 0x73, 0x73, 0x5f, 0x73, 0x77, 0x65
        /*005e*/ 	.byte	0x65, 0x70, 0x5f, 0x73, 0x72, 0x63, 0x2f, 0x69, 0x6e, 0x63, 0x6c, 0x75, 0x64, 0x65, 0x2f, 0x63
        /*006e*/ 	.byte	0x75, 0x74, 0x65, 0x2f, 0x61, 0x74, 0x6f, 0x6d, 0x2f, 0x63, 0x6f, 0x70, 0x79, 0x5f, 0x74, 0x72
        /*007e*/ 	.byte	0x61, 0x69, 0x74, 0x73, 0x5f, 0x73, 0x6d, 0x31, 0x30, 0x30, 0x2e, 0x68, 0x70, 0x70, 0x00
	.type		$str$25,@object
	.size		$str$25,(__unnamed_1 - $str$25)
$str$25:
        /*008d*/ 	.byte	0x28, 0x28, 0x75, 0x69, 0x6e, 0x74, 0x33, 0x32, 0x5f, 0x74, 0x28, 0x74, 0x68, 0x72, 0x65, 0x61
        /*009d*/ 	.byte	0x64, 0x49, 0x64, 0x78, 0x2e, 0x78, 0x29, 0x20, 0x2f, 0x20, 0x33, 0x32, 0x29, 0x20, 0x25, 0x20
        /*00ad*/ 	.byte	0x34, 0x29, 0x20, 0x3d, 0x3d, 0x20, 0x28, 0x28, 0x28, 0x74, 0x6d, 0x65, 0x6d, 0x5f, 0x61, 0x64
        /*00bd*/ 	.byte	0x64, 0x72, 0x20, 0x3e, 0x3e, 0x20, 0x31, 0x36, 0x29, 0x20, 0x2f, 0x20, 0x33, 0x32, 0x29, 0x20
        /*00cd*/ 	.byte	0x25, 0x20, 0x34, 0x29, 0x00
	.type		__unnamed_1,@object
	.size		__unnamed_1,(__unnamed_2 - __unnamed_1)
__unnamed_1:
        /*00d2*/ 	.byte	0x61, 0x75, 0x74, 0x6f, 0x20, 0x63, 0x75, 0x74, 0x65, 0x3a, 0x3a, 0x61, 0x73, 0x5f, 0x70, 0x6f
        /* <DEDUP_REMOVED lines=24> */
        /*0262*/ 	.byte	0x34, 0x30, 0x39, 0x36, 0x3e, 0x3e, 0x3e, 0x3e, 0x5d, 0x00
	.type		__unnamed_2,@object
	.size		__unnamed_2,(.L_2 - __unnamed_2)
__unnamed_2:
        /* <DEDUP_REMOVED lines=42> */
        /*050c*/ 	.byte	0x3e, 0x3e, 0x5d, 0x00
.L_2:


//--------------------- .nv.shared._ZN7cutlass13device_kernelINS_4gemm6kernel13GemmUniversalIN4cute5tupleIJiiiiEEENS1_10collective13CollectiveMmaINS1_46MainloopSm100TmaUmmaWarpSpecializedBlockScaledILi16ELi2ELi2ENS5_IJNS4_1CILi2EEESB_NSA_ILi1EEEEEEEENS5_IJNSA_ILi256EEENSA_ILi64EEENSA_ILi128EEEEEENS5_IJNS_12float_e2m1_tENS_13float_ue4m3_tEEEENS5_IJNS5_IJlSC_lEEENS4_6LayoutINS5_IJNS5_IJNS5_IJNSA_ILi32EEENSA_ILi4EEEEEEiEEENS5_IJNS5_IJNSA_ILi16EEESP_EEEiEEENS5_IJSC_iEEEEEENS5_IJSU_NS5_IJNS5_IJNSA_ILi0EEESC_EEENSA_ILi512EEEEEENS5_IJSX_iEEEEEEEEEEESL_S14_NS4_8TiledMMAINS4_8MMA_AtomIJNS4_23SM100_MMA_MXF4_2x1SM_SSISJ_SJ_fSK_Li256ELi64ELi16ELNS4_4UMMA5MajorE0ELS19_0ELNS18_7ScaleInE0ELS1A_0EEEEEENSN_INS5_IJSC_SC_SC_EEENS5_IJSX_SX_SX_EEEEENS5_IJNS4_10UnderscoreES1G_S1G_EEEEENS5_IJNS4_28SM100_TMA_2SM_LOAD_MULTICASTES1J_EEENS5_IJNS4_14ComposedLayoutINS4_7SwizzleILi2ELi4ELi3EEENS4_18smem_ptr_flag_bitsILi4EEENSN_INS5_IJNSA_ILi8EEESH_EEENS5_IJSH_SC_EEEEEEENSN_INS5_IJNS5_IJNS5_IJSQ_SC_EEEST_EEESC_NS5_IJSC_SB_EEEEEENS5_IJNS5_IJNS5_IJST_SZ_EEESY_EEESX_NS5_IJSP_SZ_EEEEEEEEEEEvNS4_8identityENS5_IJNS4_18SM100_TMA_2SM_LOADES1J_EEES24_vS25_EENS_8epilogue10collective18CollectiveEpilogueINS29_23Sm100TmaWarpSpecializedILi3ELi2ELi32ELb1ELb0EEEJNS5_IJSH_SG_SH_EEENS5_IJNSN_ISH_SC_EENSN_ISO_SC_EEEEENS_10bfloat16_tESM_S2I_SM_NS29_6fusion15FusionCallbacksIS2D_NS2J_17LinearCombinationIS2I_fS2I_fLNS_15FloatRoundStyleE2EEES2E_S2H_JEEENS4_5SM1004TMEM4LOAD26SM100_TMEM_LOAD_32dp32b32xENS4_13SM90_TMA_LOADENS1L_IS1N_NS1O_ILi16EEENSN_INS5_IJS1Q_SO_EEENS5_IJSO_SC_EEEEEEENS4_39AutoVectorizingCopyWithAssumedAlignmentILi128EEENS4_14SM90_TMA_STOREES2Y_S30_S30_EEEvvEEEEvNT_6ParamsE --------------------------
	.section	.nv.shared._ZN7cutlass13device_kernelINS_4gemm6kernel13GemmUniversalIN4cute5tupleIJiiiiEEENS1_10collective13CollectiveMmaINS1_46MainloopSm100TmaUmmaWarpSpecializedBlockScaledILi16ELi2ELi2ENS5_IJNS4_1CILi2EEESB_NSA_ILi1EEEEEEEENS5_IJNSA_ILi256EEENSA_ILi64EEENSA_ILi128EEEEEENS5_IJNS_12float_e2m1_tENS_13float_ue4m3_tEEEENS5_IJNS5_IJlSC_lEEENS4_6LayoutINS5_IJNS5_IJNS5_IJNSA_ILi32EEENSA_ILi4EEEEEEiEEENS5_IJNS5_IJNSA_ILi16EEESP_EEEiEEENS5_IJSC_iEEEEEENS5_IJSU_NS5_IJNS5_IJNSA_ILi0EEESC_EEENSA_ILi512EEEEEENS5_IJSX_iEEEEEEEEEEESL_S14_NS4_8TiledMMAINS4_8MMA_AtomIJNS4_23SM100_MMA_MXF4_2x1SM_SSISJ_SJ_fSK_Li256ELi64ELi16ELNS4_4UMMA5MajorE0ELS19_0ELNS18_7ScaleInE0ELS1A_0EEEEEENSN_INS5_IJSC_SC_SC_EEENS5_IJSX_SX_SX_EEEEENS5_IJNS4_10UnderscoreES1G_S1G_EEEEENS5_IJNS4_28SM100_TMA_2SM_LOAD_MULTICASTES1J_EEENS5_IJNS4_14ComposedLayoutINS4_7SwizzleILi2ELi4ELi3EEENS4_18smem_ptr_flag_bitsILi4EEENSN_INS5_IJNSA_ILi8EEESH_EEENS5_IJSH_SC_EEEEEEENSN_INS5_IJNS5_IJNS5_IJSQ_SC_EEEST_EEESC_NS5_IJSC_SB_EEEEEENS5_IJNS5_IJNS5_IJST_SZ_EEESY_EEESX_NS5_IJSP_SZ_EEEEEEEEEEEvNS4_8identityENS5_IJNS4_18SM100_TMA_2SM_LOADES1J_EEES24_vS25_EENS_8epilogue10collective18CollectiveEpilogueINS29_23Sm100TmaWarpSpecializedILi3ELi2ELi32ELb1ELb0EEEJNS5_IJSH_SG_SH_EEENS5_IJNSN_ISH_SC_EENSN_ISO_SC_EEEEENS_10bfloat16_tESM_S2I_SM_NS29_6fusion15FusionCallbacksIS2D_NS2J_17LinearCombinationIS2I_fS2I_fLNS_15FloatRoundStyleE2EEES2E_S2H_JEEENS4_5SM1004TMEM4LOAD26SM100_TMEM_LOAD_32dp32b32xENS4_13SM90_TMA_LOADENS1L_IS1N_NS1O_ILi16EEENSN_INS5_IJS1Q_SO_EEENS5_IJSO_SC_EEEEEEENS4_39AutoVectorizingCopyWithAssumedAlignmentILi128EEENS4_14SM90_TMA_STOREES2Y_S30_S30_EEEvvEEEEvNT_6ParamsE,"aw",@nobits
	.sectionflags	@""
	.align	16
	.zero		1024


//--------------------- .nv.shared.reserved.0     --------------------------
	.section	.nv.shared.reserved.0,"aw",@nobits
	.weak		__nv_reservedSMEM_offset_0_alias
	.size		__nv_reservedSMEM_offset_0_alias, 0, 64
	.other		__nv_reservedSMEM_offset_0_alias,@"STO_CUDA_RESERVED_SHARED STV_DEFAULT"
__nv_reservedSMEM_offset_0_alias:
	.zero		0
.nv.shared.reserved.0:
	.zero		64
	.weak		__nv_reservedSMEM_tcgen05_partition
	.type		__nv_reservedSMEM_tcgen05_partition,@object
	.size		__nv_reservedSMEM_tcgen05_partition,(.L_0 - __nv_reservedSMEM_tcgen05_partition)
__nv_reservedSMEM_tcgen05_partition:
	.zero		32
.L_0:


//--------------------- .nv.global                --------------------------
	.section	.nv.global,"aw",@nobits
.nv.global:
	.type		_ZN40_INTERNAL_ea91432c_4_k_cu_1c2f5157_237784cute1_E,@object
	.size		_ZN40_INTERNAL_ea91432c_4_k_cu_1c2f5157_237784cute1_E,(_ZN40_INTERNAL_ea91432c_4_k_cu_1c2f5157_237784cuda3std3__45__cpo6cbeginE - _ZN40_INTERNAL_ea91432c_4_k_cu_1c2f5157_237784cute1_E)
_ZN40_INTERNAL_ea91432c_4_k_cu_1c2f5157_237784cute1_E:
	.zero		1
	.type		_ZN40_INTERNAL_ea91432c_4_k_cu_1c2f5157_237784cuda3std3__45__cpo6cbeginE,@object
	.size		_ZN40_INTERNAL_ea91432c_4_k_cu_1c2f5157_237784cuda3std3__45__cpo6cbeginE,(_ZN40_INTERNAL_ea91432c_4_k_cu_1c2f5157_237784cuda3std3__48in_placeE - _ZN40_INTERNAL_ea91432c_4_k_cu_1c2f5157_237784cuda3std3__45__cpo6cbeginE)
_ZN40_INTERNAL_ea91432c_4_k_cu_1c2f5157_237784cuda3std3__45__cpo6cbeginE:
	.zero		1
	.type		_ZN40_INTERNAL_ea91432c_4_k_cu_1c2f5157_237784cuda3std3__48in_placeE,@object
	.size		_ZN40_INTERNAL_ea91432c_4_k_cu_1c2f5157_237784cuda3std3__48in_placeE,(_ZN40_INTERNAL_ea91432c_4_k_cu_1c2f5157_237784cuda3std6ranges3__45__cpo9iter_moveE - _ZN40_INTERNAL_ea91432c_4_k_cu_1c2f5157_237784cuda3std3__48in_placeE)
_ZN40_INTERNAL_ea91432c_4_k_cu_1c2f5157_237784cuda3std3__48in_placeE:
	.zero		1
	.type		_ZN40_INTERNAL_ea91432c_4_k_cu_1c2f5157_237784cuda3std6ranges3__45__cpo9iter_moveE,@object
	.size		_ZN40_INTERNAL_ea91432c_4_k_cu_1c2f5157_237784cuda3std6ranges3__45__cpo9iter_moveE,(_ZN40_INTERNAL_ea91432c_4_k_cu_1c2f5157_237784cuda3std3__45__cpo5beginE - _ZN40_INTERNAL_ea91432c_4_k_cu_1c2f5157_237784cuda3std6ranges3__45__cpo9iter_moveE)
_ZN40_INTERNAL_ea91432c_4_k_cu_1c2f5157_237784cuda3std6ranges3__45__cpo9iter_moveE:
	.zero		1
	.type		_ZN40_INTERNAL_ea91432c_4_k_cu_1c2f5157_237784cuda3std3__45__cpo5beginE,@object
	.size		_ZN40_INTERNAL_ea91432c_4_k_cu_1c2f5157_237784cuda3std3__45__cpo5beginE,(_ZN40_INTERNAL_ea91432c_4_k_cu_1c2f5157_237784cuda3std3__442_GLOBAL__N__ea91432c_4_k_cu_1c2f5157_237786ignoreE - _ZN40_INTERNAL_ea91432c_4_k_cu_1c2f5157_237784cuda3std3__45__cpo5beginE)
_ZN40_INTERNAL_ea91432c_4_k_cu_1c2f5157_237784cuda3std3__45__cpo5beginE:
	.zero		1
	.type		_ZN40_INTERNAL_ea91432c_4_k_cu_1c2f5157_237784cuda3std3__442_GLOBAL__N__ea91432c_4_k_cu_1c2f5157_237786ignoreE,@object
	.size		_ZN40_INTERNAL_ea91432c_4_k_cu_1c2f5157_237784cuda3std3__442_GLOBAL__N__ea91432c_4_k_cu_1c2f5157_237786ignoreE,(_ZN40_INTERNAL_ea91432c_4_k_cu_1c2f5157_237784cute7productE - _ZN40_INTERNAL_ea91432c_4_k_cu_1c2f5157_237784cuda3std3__442_GLOBAL__N__ea91432c_4_k_cu_1c2f5157_237786ignoreE)
_ZN40_INTERNAL_ea91432c_4_k_cu_1c2f5157_237784cuda3std3__442_GLOBAL__N__ea91432c_4_k_cu_1c2f5157_237786ignoreE:
	.zero		1
	.type		_ZN40_INTERNAL_ea91432c_4_k_cu_1c2f5157_237784cute7productE,@object
	.size		_ZN40_INTERNAL_ea91432c_4_k_cu_1c2f5157_237784cute7productE,(_ZN40_INTERNAL_ea91432c_4_k_cu_1c2f5157_237784cuda3std3__45__cpo3endE - _ZN40_INTERNAL_ea91432c_4_k_cu_1c2f5157_237784cute7productE)
_ZN40_INTERNAL_ea91432c_4_k_cu_1c2f5157_237784cute7productE:
	.zero		1
	.type		_ZN40_INTERNAL_ea91432c_4_k_cu_1c2f5157_237784cuda3std3__45__cpo3endE,@object
	.size		_ZN40_INTERNAL_ea91432c_4_k_cu_1c2f5157_237784cuda3std3__45__cpo3endE,(_ZN40_INTERNAL_ea91432c_4_k_cu_1c2f5157_237784cuda3std3__419piecewise_constructE - _ZN40_INTERNAL_ea91432c_4_k_cu_1c2f5157_237784cuda3std3__45__cpo3endE)
_ZN40_INTERNAL_ea91432c_4_k_cu_1c2f5157_237784cuda3std3__45__cpo3endE:
	.zero		1
	.type		_ZN40_INTERNAL_ea91432c_4_k_cu_1c2f5157_237784cuda3std3__419piecewise_constructE,@object
	.size		_ZN40_INTERNAL_ea91432c_4_k_cu_1c2f5157_237784cuda3std3__419piecewise_constructE,(_ZN40_INTERNAL_ea91432c_4_k_cu_1c2f5157_237784cuda3std3__45__cpo4cendE - _ZN40_INTERNAL_ea91432c_4_k_cu_1c2f5157_237784cuda3std3__419piecewise_constructE)
_ZN40_INTERNAL_ea91432c_4_k_cu_1c2f5157_237784cuda3std3__419piecewise_constructE:
	.zero		1
	.type		_ZN40_INTERNAL_ea91432c_4_k_cu_1c2f5157_237784cuda3std3__45__cpo4cendE,@object
	.size		_ZN40_INTERNAL_ea91432c_4_k_cu_1c2f5157_237784cuda3std3__45__cpo4cendE,(_ZN40_INTERNAL_ea91432c_4_k_cu_1c2f5157_237784cuda3std6ranges3__45__cpo4swapE - _ZN40_INTERNAL_ea91432c_4_k_cu_1c2f5157_237784cuda3std3__45__cpo4cendE)
_ZN40_INTERNAL_ea91432c_4_k_cu_1c2f5157_237784cuda3std3__45__cpo4cendE:
	.zero		1
	.type		_ZN40_INTERNAL_ea91432c_4_k_cu_1c2f5157_237784cuda3std6ranges3__45__cpo4swapE,@object
	.size		_ZN40_INTERNAL_ea91432c_4_k_cu_1c2f5157_237784cuda3std6ranges3__45__cpo4swapE,(.L_10 - _ZN40_INTERNAL_ea91432c_4_k_cu_1c2f5157_237784cuda3std6ranges3__45__cpo4swapE)
_ZN40_INTERNAL_ea91432c_4_k_cu_1c2f5157_237784cuda3std6ranges3__45__cpo4swapE:
	.zero		1
.L_10:


//--------------------- .nv.constant0._ZN7cutlass13device_kernelINS_4gemm6kernel13GemmUniversalIN4cute5tupleIJiiiiEEENS1_10collective13CollectiveMmaINS1_46MainloopSm100TmaUmmaWarpSpecializedBlockScaledILi16ELi2ELi2ENS5_IJNS4_1CILi2EEESB_NSA_ILi1EEEEEEEENS5_IJNSA_ILi256EEENSA_ILi64EEENSA_ILi128EEEEEENS5_IJNS_12float_e2m1_tENS_13float_ue4m3_tEEEENS5_IJNS5_IJlSC_lEEENS4_6LayoutINS5_IJNS5_IJNS5_IJNSA_ILi32EEENSA_ILi4EEEEEEiEEENS5_IJNS5_IJNSA_ILi16EEESP_EEEiEEENS5_IJSC_iEEEEEENS5_IJSU_NS5_IJNS5_IJNSA_ILi0EEESC_EEENSA_ILi512EEEEEENS5_IJSX_iEEEEEEEEEEESL_S14_NS4_8TiledMMAINS4_8MMA_AtomIJNS4_23SM100_MMA_MXF4_2x1SM_SSISJ_SJ_fSK_Li256ELi64ELi16ELNS4_4UMMA5MajorE0ELS19_0ELNS18_7ScaleInE0ELS1A_0EEEEEENSN_INS5_IJSC_SC_SC_EEENS5_IJSX_SX_SX_EEEEENS5_IJNS4_10UnderscoreES1G_S1G_EEEEENS5_IJNS4_28SM100_TMA_2SM_LOAD_MULTICASTES1J_EEENS5_IJNS4_14ComposedLayoutINS4_7SwizzleILi2ELi4ELi3EEENS4_18smem_ptr_flag_bitsILi4EEENSN_INS5_IJNSA_ILi8EEESH_EEENS5_IJSH_SC_EEEEEEENSN_INS5_IJNS5_IJNS5_IJSQ_SC_EEEST_EEESC_NS5_IJSC_SB_EEEEEENS5_IJNS5_IJNS5_IJST_SZ_EEESY_EEESX_NS5_IJSP_SZ_EEEEEEEEEEEvNS4_8identityENS5_IJNS4_18SM100_TMA_2SM_LOADES1J_EEES24_vS25_EENS_8epilogue10collective18CollectiveEpilogueINS29_23Sm100TmaWarpSpecializedILi3ELi2ELi32ELb1ELb0EEEJNS5_IJSH_SG_SH_EEENS5_IJNSN_ISH_SC_EENSN_ISO_SC_EEEEENS_10bfloat16_tESM_S2I_SM_NS29_6fusion15FusionCallbacksIS2D_NS2J_17LinearCombinationIS2I_fS2I_fLNS_15FloatRoundStyleE2EEES2E_S2H_JEEENS4_5SM1004TMEM4LOAD26SM100_TMEM_LOAD_32dp32b32xENS4_13SM90_TMA_LOADENS1L_IS1N_NS1O_ILi16EEENSN_INS5_IJS1Q_SO_EEENS5_IJSO_SC_EEEEEEENS4_39AutoVectorizingCopyWithAssumedAlignmentILi128EEENS4_14SM90_TMA_STOREES2Y_S30_S30_EEEvvEEEEvNT_6ParamsE --------------------------
	.section	.nv.constant0._ZN7cutlass13device_kernelINS_4gemm6kernel13GemmUniversalIN4cute5tupleIJiiiiEEENS1_10collective13CollectiveMmaINS1_46MainloopSm100TmaUmmaWarpSpecializedBlockScaledILi16ELi2ELi2ENS5_IJNS4_1CILi2EEESB_NSA_ILi1EEEEEEEENS5_IJNSA_ILi256EEENSA_ILi64EEENSA_ILi128EEEEEENS5_IJNS_12float_e2m1_tENS_13float_ue4m3_tEEEENS5_IJNS5_IJlSC_lEEENS4_6LayoutINS5_IJNS5_IJNS5_IJNSA_ILi32EEENSA_ILi4EEEEEEiEEENS5_IJNS5_IJNSA_ILi16EEESP_EEEiEEENS5_IJSC_iEEEEEENS5_IJSU_NS5_IJNS5_IJNSA_ILi0EEESC_EEENSA_ILi512EEEEEENS5_IJSX_iEEEEEEEEEEESL_S14_NS4_8TiledMMAINS4_8MMA_AtomIJNS4_23SM100_MMA_MXF4_2x1SM_SSISJ_SJ_fSK_Li256ELi64ELi16ELNS4_4UMMA5MajorE0ELS19_0ELNS18_7ScaleInE0ELS1A_0EEEEEENSN_INS5_IJSC_SC_SC_EEENS5_IJSX_SX_SX_EEEEENS5_IJNS4_10UnderscoreES1G_S1G_EEEEENS5_IJNS4_28SM100_TMA_2SM_LOAD_MULTICASTES1J_EEENS5_IJNS4_14ComposedLayoutINS4_7SwizzleILi2ELi4ELi3EEENS4_18smem_ptr_flag_bitsILi4EEENSN_INS5_IJNSA_ILi8EEESH_EEENS5_IJSH_SC_EEEEEEENSN_INS5_IJNS5_IJNS5_IJSQ_SC_EEEST_EEESC_NS5_IJSC_SB_EEEEEENS5_IJNS5_IJNS5_IJST_SZ_EEESY_EEESX_NS5_IJSP_SZ_EEEEEEEEEEEvNS4_8identityENS5_IJNS4_18SM100_TMA_2SM_LOADES1J_EEES24_vS25_EENS_8epilogue10collective18CollectiveEpilogueINS29_23Sm100TmaWarpSpecializedILi3ELi2ELi32ELb1ELb0EEEJNS5_IJSH_SG_SH_EEENS5_IJNSN_ISH_SC_EENSN_ISO_SC_EEEEENS_10bfloat16_tESM_S2I_SM_NS29_6fusion15FusionCallbacksIS2D_NS2J_17LinearCombinationIS2I_fS2I_fLNS_15FloatRoundStyleE2EEES2E_S2H_JEEENS4_5SM1004TMEM4LOAD26SM100_TMEM_LOAD_32dp32b32xENS4_13SM90_TMA_LOADENS1L_IS1N_NS1O_ILi16EEENSN_INS5_IJS1Q_SO_EEENS5_IJSO_SC_EEEEEEENS4_39AutoVectorizingCopyWithAssumedAlignmentILi128EEENS4_14SM90_TMA_STOREES2Y_S30_S30_EEEvvEEEEvNT_6ParamsE,"a",@progbits
	.sectionflags	@""
	.align	4
.nv.constant0._ZN7cutlass13device_kernelINS_4gemm6kernel13GemmUniversalIN4cute5tupleIJiiiiEEENS1_10collective13CollectiveMmaINS1_46MainloopSm100TmaUmmaWarpSpecializedBlockScaledILi16ELi2ELi2ENS5_IJNS4_1CILi2EEESB_NSA_ILi1EEEEEEEENS5_IJNSA_ILi256EEENSA_ILi64EEENSA_ILi128EEEEEENS5_IJNS_12float_e2m1_tENS_13float_ue4m3_tEEEENS5_IJNS5_IJlSC_lEEENS4_6LayoutINS5_IJNS5_IJNS5_IJNSA_ILi32EEENSA_ILi4EEEEEEiEEENS5_IJNS5_IJNSA_ILi16EEESP_EEEiEEENS5_IJSC_iEEEEEENS5_IJSU_NS5_IJNS5_IJNSA_ILi0EEESC_EEENSA_ILi512EEEEEENS5_IJSX_iEEEEEEEEEEESL_S14_NS4_8TiledMMAINS4_8MMA_AtomIJNS4_23SM100_MMA_MXF4_2x1SM_SSISJ_SJ_fSK_Li256ELi64ELi16ELNS4_4UMMA5MajorE0ELS19_0ELNS18_7ScaleInE0ELS1A_0EEEEEENSN_INS5_IJSC_SC_SC_EEENS5_IJSX_SX_SX_EEEEENS5_IJNS4_10UnderscoreES1G_S1G_EEEEENS5_IJNS4_28SM100_TMA_2SM_LOAD_MULTICASTES1J_EEENS5_IJNS4_14ComposedLayoutINS4_7SwizzleILi2ELi4ELi3EEENS4_18smem_ptr_flag_bitsILi4EEENSN_INS5_IJNSA_ILi8EEESH_EEENS5_IJSH_SC_EEEEEEENSN_INS5_IJNS5_IJNS5_IJSQ_SC_EEEST_EEESC_NS5_IJSC_SB_EEEEEENS5_IJNS5_IJNS5_IJST_SZ_EEESY_EEESX_NS5_IJSP_SZ_EEEEEEEEEEEvNS4_8identityENS5_IJNS4_18SM100_TMA_2SM_LOADES1J_EEES24_vS25_EENS_8epilogue10collective18CollectiveEpilogueINS29_23Sm100TmaWarpSpecializedILi3ELi2ELi32ELb1ELb0EEEJNS5_IJSH_SG_SH_EEENS5_IJNSN_ISH_SC_EENSN_ISO_SC_EEEEENS_10bfloat16_tESM_S2I_SM_NS29_6fusion15FusionCallbacksIS2D_NS2J_17LinearCombinationIS2I_fS2I_fLNS_15FloatRoundStyleE2EEES2E_S2H_JEEENS4_5SM1004TMEM4LOAD26SM100_TMEM_LOAD_32dp32b32xENS4_13SM90_TMA_LOADENS1L_IS1N_NS1O_ILi16EEENSN_INS5_IJS1Q_SO_EEENS5_IJSO_SC_EEEEEEENS4_39AutoVectorizingCopyWithAssumedAlignmentILi128EEENS4_14SM90_TMA_STOREES2Y_S30_S30_EEEvvEEEEvNT_6ParamsE:
	.zero		3968


//--------------------- SYMBOLS --------------------------

	.type		.nv.reservedSmem.offset0,@object
	.size		.nv.reservedSmem.offset0,0x4
	.type		.nv.reservedSmem.cap,@object
	.size		.nv.reservedSmem.cap,0x4
	.type		__assertfail,@function
